//
// Generated by NVIDIA NVVM Compiler
//
// Compiler Build ID: CL-36424714
// Cuda compilation tools, release 13.0, V13.0.88
// Based on NVVM 20.0.0
//

.version 9.0
.target sm_100
.address_size 64

	// .globl	_Z7forwardPfS_S_S_S_S_S_
// _ZZ8backwardPfS_S_S_S_S_S_S_E8h_errors has been demoted
.global .align 4 .b8 __cudart_i2opi_f[24] = {65, 144, 67, 60, 153, 149, 98, 219, 192, 221, 52, 245, 209, 87, 39, 252, 41, 21, 68, 78, 110, 131, 249, 162};

.visible .entry _Z7forwardPfS_S_S_S_S_S_(
	.param .u64 .ptr .align 1 _Z7forwardPfS_S_S_S_S_S__param_0,
	.param .u64 .ptr .align 1 _Z7forwardPfS_S_S_S_S_S__param_1,
	.param .u64 .ptr .align 1 _Z7forwardPfS_S_S_S_S_S__param_2,
	.param .u64 .ptr .align 1 _Z7forwardPfS_S_S_S_S_S__param_3,
	.param .u64 .ptr .align 1 _Z7forwardPfS_S_S_S_S_S__param_4,
	.param .u64 .ptr .align 1 _Z7forwardPfS_S_S_S_S_S__param_5,
	.param .u64 .ptr .align 1 _Z7forwardPfS_S_S_S_S_S__param_6
)
{
	.reg .pred 	%p<3>;
	.reg .b32 	%r<6>;
	.reg .b32 	%f<44>;
	.reg .b64 	%rd<19>;

	ld.param.u64 	%rd2, [_Z7forwardPfS_S_S_S_S_S__param_0];
	ld.param.u64 	%rd3, [_Z7forwardPfS_S_S_S_S_S__param_1];
	ld.param.u64 	%rd4, [_Z7forwardPfS_S_S_S_S_S__param_2];
	ld.param.u64 	%rd5, [_Z7forwardPfS_S_S_S_S_S__param_3];
	ld.param.u64 	%rd6, [_Z7forwardPfS_S_S_S_S_S__param_4];
	ld.param.u64 	%rd8, [_Z7forwardPfS_S_S_S_S_S__param_5];
	ld.param.u64 	%rd7, [_Z7forwardPfS_S_S_S_S_S__param_6];
	cvta.to.global.u64 	%rd1, %rd8;
	mov.u32 	%r1, %tid.x;
	setp.gt.u32 	%p1, %r1, 2;
	@%p1 bra 	$L__BB0_2;
	cvta.to.global.u64 	%rd9, %rd2;
	cvta.to.global.u64 	%rd10, %rd3;
	cvta.to.global.u64 	%rd11, %rd4;
	mul.wide.u32 	%rd12, %r1, 4;
	add.s64 	%rd13, %rd11, %rd12;
	ld.global.f32 	%f1, [%rd13];
	ld.global.f32 	%f2, [%rd9];
	add.s64 	%rd14, %rd10, %rd12;
	ld.global.f32 	%f3, [%rd14];
	fma.rn.f32 	%f4, %f2, %f3, %f1;
	ld.global.f32 	%f5, [%rd9+4];
	ld.global.f32 	%f6, [%rd14+12];
	fma.rn.f32 	%f7, %f5, %f6, %f4;
	fma.rn.f32 	%f8, %f7, 0fBBBB989D, 0f3F000000;
	cvt.sat.f32.f32 	%f9, %f8;
	mov.f32 	%f10, 0f4B400001;
	mov.f32 	%f11, 0f437C0000;
	fma.rm.f32 	%f12, %f9, %f11, %f10;
	add.f32 	%f13, %f12, 0fCB40007F;
	neg.f32 	%f14, %f13;
	fma.rn.f32 	%f15, %f7, 0fBFB8AA3B, %f14;
	fma.rn.f32 	%f16, %f7, 0fB2A57060, %f15;
	mov.b32 	%r2, %f12;
	shl.b32 	%r3, %r2, 23;
	mov.b32 	%f17, %r3;
	ex2.approx.ftz.f32 	%f18, %f16;
	fma.rn.f32 	%f19, %f18, %f17, 0f3F800000;
	rcp.rn.f32 	%f20, %f19;
	add.s64 	%rd15, %rd1, %rd12;
	st.global.f32 	[%rd15], %f20;
$L__BB0_2:
	bar.sync 	0;
	setp.ne.s32 	%p2, %r1, 0;
	@%p2 bra 	$L__BB0_4;
	cvta.to.global.u64 	%rd16, %rd5;
	cvta.to.global.u64 	%rd17, %rd6;
	ld.global.f32 	%f21, [%rd17];
	ld.global.f32 	%f22, [%rd1];
	ld.global.f32 	%f23, [%rd16];
	fma.rn.f32 	%f24, %f22, %f23, %f21;
	ld.global.f32 	%f25, [%rd1+4];
	ld.global.f32 	%f26, [%rd16+4];
	fma.rn.f32 	%f27, %f25, %f26, %f24;
	ld.global.f32 	%f28, [%rd1+8];
	ld.global.f32 	%f29, [%rd16+8];
	fma.rn.f32 	%f30, %f28, %f29, %f27;
	fma.rn.f32 	%f31, %f30, 0fBBBB989D, 0f3F000000;
	cvt.sat.f32.f32 	%f32, %f31;
	mov.f32 	%f33, 0f4B400001;
	mov.f32 	%f34, 0f437C0000;
	fma.rm.f32 	%f35, %f32, %f34, %f33;
	add.f32 	%f36, %f35, 0fCB40007F;
	neg.f32 	%f37, %f36;
	fma.rn.f32 	%f38, %f30, 0fBFB8AA3B, %f37;
	fma.rn.f32 	%f39, %f30, 0fB2A57060, %f38;
	mov.b32 	%r4, %f35;
	shl.b32 	%r5, %r4, 23;
	mov.b32 	%f40, %r5;
	ex2.approx.ftz.f32 	%f41, %f39;
	fma.rn.f32 	%f42, %f41, %f40, 0f3F800000;
	rcp.rn.f32 	%f43, %f42;
	cvta.to.global.u64 	%rd18, %rd7;
	st.global.f32 	[%rd18], %f43;
$L__BB0_4:
	ret;

}
	// .globl	_Z8backwardPfS_S_S_S_S_S_S_
.visible .entry _Z8backwardPfS_S_S_S_S_S_S_(
	.param .u64 .ptr .align 1 _Z8backwardPfS_S_S_S_S_S_S__param_0,
	.param .u64 .ptr .align 1 _Z8backwardPfS_S_S_S_S_S_S__param_1,
	.param .u64 .ptr .align 1 _Z8backwardPfS_S_S_S_S_S_S__param_2,
	.param .u64 .ptr .align 1 _Z8backwardPfS_S_S_S_S_S_S__param_3,
	.param .u64 .ptr .align 1 _Z8backwardPfS_S_S_S_S_S_S__param_4,
	.param .u64 .ptr .align 1 _Z8backwardPfS_S_S_S_S_S_S__param_5,
	.param .u64 .ptr .align 1 _Z8backwardPfS_S_S_S_S_S_S__param_6,
	.param .u64 .ptr .align 1 _Z8backwardPfS_S_S_S_S_S_S__param_7
)
{
	.reg .pred 	%p<5>;
	.reg .b32 	%r<9>;
	.reg .b32 	%f<60>;
	.reg .b64 	%rd<26>;
	// demoted variable
	.shared .align 4 .b8 _ZZ8backwardPfS_S_S_S_S_S_S_E8h_errors[12];
	ld.param.u64 	%rd3, [_Z8backwardPfS_S_S_S_S_S_S__param_0];
	ld.param.u64 	%rd7, [_Z8backwardPfS_S_S_S_S_S_S__param_1];
	ld.param.u64 	%rd8, [_Z8backwardPfS_S_S_S_S_S_S__param_2];
	ld.param.u64 	%rd9, [_Z8backwardPfS_S_S_S_S_S_S__param_3];
	ld.param.u64 	%rd4, [_Z8backwardPfS_S_S_S_S_S_S__param_4];
	ld.param.u64 	%rd5, [_Z8backwardPfS_S_S_S_S_S_S__param_5];
	ld.param.u64 	%rd10, [_Z8backwardPfS_S_S_S_S_S_S__param_6];
	ld.param.u64 	%rd6, [_Z8backwardPfS_S_S_S_S_S_S__param_7];
	cvta.to.global.u64 	%rd1, %rd8;
	cvta.to.global.u64 	%rd2, %rd10;
	cvta.to.global.u64 	%rd11, %rd7;
	cvta.to.global.u64 	%rd12, %rd9;
	mov.u32 	%r1, %tid.x;
	ld.global.f32 	%f3, [%rd12];
	ld.global.f32 	%f4, [%rd11];
	sub.f32 	%f5, %f3, %f4;
	fma.rn.f32 	%f6, %f3, 0fBBBB989D, 0f3F000000;
	cvt.sat.f32.f32 	%f7, %f6;
	mov.f32 	%f8, 0f4B400001;
	mov.f32 	%f9, 0f437C0000;
	fma.rm.f32 	%f10, %f7, %f9, %f8;
	add.f32 	%f11, %f10, 0fCB40007F;
	neg.f32 	%f12, %f11;
	fma.rn.f32 	%f13, %f3, 0fBFB8AA3B, %f12;
	fma.rn.f32 	%f14, %f3, 0fB2A57060, %f13;
	mov.b32 	%r3, %f10;
	shl.b32 	%r4, %r3, 23;
	mov.b32 	%f15, %r4;
	ex2.approx.ftz.f32 	%f16, %f14;
	fma.rn.f32 	%f17, %f16, %f15, 0f3F800000;
	rcp.rn.f32 	%f18, %f17;
	mov.f32 	%f19, 0f3F800000;
	sub.f32 	%f20, %f19, %f18;
	mul.f32 	%f21, %f18, %f20;
	mul.f32 	%f1, %f5, %f21;
	setp.gt.u32 	%p1, %r1, 2;
	shl.b32 	%r5, %r1, 2;
	mov.u32 	%r6, _ZZ8backwardPfS_S_S_S_S_S_S_E8h_errors;
	add.s32 	%r2, %r6, %r5;
	@%p1 bra 	$L__BB1_2;
	mul.wide.u32 	%rd13, %r1, 4;
	add.s64 	%rd14, %rd2, %rd13;
	ld.global.f32 	%f22, [%rd14];
	mul.f32 	%f23, %f1, %f22;
	add.s64 	%rd15, %rd1, %rd13;
	ld.global.f32 	%f24, [%rd15];
	fma.rn.f32 	%f25, %f24, 0fBBBB989D, 0f3F000000;
	cvt.sat.f32.f32 	%f26, %f25;
	mov.f32 	%f27, 0f4B400001;
	mov.f32 	%f28, 0f437C0000;
	fma.rm.f32 	%f29, %f26, %f28, %f27;
	add.f32 	%f30, %f29, 0fCB40007F;
	neg.f32 	%f31, %f30;
	fma.rn.f32 	%f32, %f24, 0fBFB8AA3B, %f31;
	fma.rn.f32 	%f33, %f24, 0fB2A57060, %f32;
	mov.b32 	%r7, %f29;
	shl.b32 	%r8, %r7, 23;
	mov.b32 	%f34, %r8;
	ex2.approx.ftz.f32 	%f35, %f33;
	fma.rn.f32 	%f36, %f35, %f34, 0f3F800000;
	rcp.rn.f32 	%f37, %f36;
	mov.f32 	%f38, 0f3F800000;
	sub.f32 	%f39, %f38, %f37;
	mul.f32 	%f40, %f37, %f39;
	mul.f32 	%f41, %f23, %f40;
	st.shared.f32 	[%r2], %f41;
$L__BB1_2:
	setp.gt.u32 	%p2, %r1, 2;
	bar.sync 	0;
	@%p2 bra 	$L__BB1_5;
	mul.f32 	%f2, %f1, 0f3F000000;
	mul.wide.u32 	%rd16, %r1, 4;
	add.s64 	%rd17, %rd1, %rd16;
	ld.global.f32 	%f42, [%rd17];
	mul.f32 	%f43, %f2, %f42;
	add.s64 	%rd18, %rd2, %rd16;
	ld.global.f32 	%f44, [%rd18];
	sub.f32 	%f45, %f44, %f43;
	st.global.f32 	[%rd18], %f45;
	setp.ne.s32 	%p3, %r1, 0;
	@%p3 bra 	$L__BB1_5;
	cvta.to.global.u64 	%rd19, %rd6;
	ld.global.f32 	%f46, [%rd19];
	sub.f32 	%f47, %f46, %f2;
	st.global.f32 	[%rd19], %f47;
$L__BB1_5:
	setp.gt.u32 	%p4, %r1, 2;
	bar.sync 	0;
	@%p4 bra 	$L__BB1_7;
	cvta.to.global.u64 	%rd20, %rd3;
	ld.shared.f32 	%f48, [%r2];
	mul.f32 	%f49, %f48, 0f3F000000;
	ld.global.f32 	%f50, [%rd20];
	mul.f32 	%f51, %f49, %f50;
	cvta.to.global.u64 	%rd21, %rd4;
	mul.wide.u32 	%rd22, %r1, 4;
	add.s64 	%rd23, %rd21, %rd22;
	ld.global.f32 	%f52, [%rd23];
	sub.f32 	%f53, %f52, %f51;
	st.global.f32 	[%rd23], %f53;
	ld.global.f32 	%f54, [%rd20+4];
	mul.f32 	%f55, %f49, %f54;
	ld.global.f32 	%f56, [%rd23+12];
	sub.f32 	%f57, %f56, %f55;
	st.global.f32 	[%rd23+12], %f57;
	cvta.to.global.u64 	%rd24, %rd5;
	add.s64 	%rd25, %rd24, %rd22;
	ld.global.f32 	%f58, [%rd25];
	sub.f32 	%f59, %f58, %f49;
	st.global.f32 	[%rd25], %f59;
$L__BB1_7:
	ret;

}
	// .globl	_Z21intensive_computationPfii
.visible .entry _Z21intensive_computationPfii(
	.param .u64 .ptr .align 1 _Z21intensive_computationPfii_param_0,
	.param .u32 _Z21intensive_computationPfii_param_1,
	.param .u32 _Z21intensive_computationPfii_param_2
)
{
	.local .align 4 .b8 	__local_depot2[28];
	.reg .b64 	%SP;
	.reg .b64 	%SPL;
	.reg .pred 	%p<23>;
	.reg .b32 	%r<95>;
	.reg .b32 	%f<91>;
	.reg .b64 	%rd<42>;
	.reg .b64 	%fd<5>;

	mov.u64 	%SPL, __local_depot2;
	ld.param.u64 	%rd14, [_Z21intensive_computationPfii_param_0];
	ld.param.u32 	%r32, [_Z21intensive_computationPfii_param_1];
	ld.param.u32 	%r31, [_Z21intensive_computationPfii_param_2];
	add.u64 	%rd1, %SPL, 0;
	add.u64 	%rd2, %SPL, 0;
	mov.u32 	%r33, %ctaid.x;
	mov.u32 	%r34, %ntid.x;
	mov.u32 	%r35, %tid.x;
	mad.lo.s32 	%r1, %r33, %r34, %r35;
	setp.ge.s32 	%p1, %r1, %r32;
	@%p1 bra 	$L__BB2_21;
	cvta.to.global.u64 	%rd17, %rd14;
	mul.wide.s32 	%rd18, %r1, 4;
	add.s64 	%rd3, %rd17, %rd18;
	ld.global.f32 	%f90, [%rd3];
	setp.lt.s32 	%p2, %r31, 1;
	@%p2 bra 	$L__BB2_20;
	mov.b32 	%r86, 0;
	mov.u64 	%rd29, __cudart_i2opi_f;
$L__BB2_3:
	mul.f32 	%f14, %f90, 0f3F22F983;
	cvt.rni.s32.f32 	%r94, %f14;
	cvt.rn.f32.s32 	%f15, %r94;
	fma.rn.f32 	%f16, %f15, 0fBFC90FDA, %f90;
	fma.rn.f32 	%f17, %f15, 0fB3A22168, %f16;
	fma.rn.f32 	%f89, %f15, 0fA7C234C5, %f17;
	abs.f32 	%f4, %f90;
	setp.ltu.f32 	%p3, %f4, 0f47CE4780;
	mov.u32 	%r90, %r94;
	mov.f32 	%f88, %f89;
	@%p3 bra 	$L__BB2_11;
	setp.neu.f32 	%p4, %f4, 0f7F800000;
	@%p4 bra 	$L__BB2_6;
	mov.f32 	%f20, 0f00000000;
	mul.rn.f32 	%f88, %f90, %f20;
	mov.b32 	%r90, 0;
	bra.uni 	$L__BB2_11;
$L__BB2_6:
	mov.b32 	%r4, %f90;
	shl.b32 	%r38, %r4, 8;
	or.b32  	%r5, %r38, -2147483648;
	mov.b64 	%rd40, 0;
	mov.b32 	%r87, 0;
	mov.u64 	%rd38, %rd29;
	mov.u64 	%rd39, %rd2;
$L__BB2_7:
	.pragma "nounroll";
	ld.global.nc.u32 	%r39, [%rd38];
	mad.wide.u32 	%rd21, %r39, %r5, %rd40;
	shr.u64 	%rd40, %rd21, 32;
	st.local.u32 	[%rd39], %rd21;
	add.s32 	%r87, %r87, 1;
	add.s64 	%rd39, %rd39, 4;
	add.s64 	%rd38, %rd38, 4;
	setp.ne.s32 	%p5, %r87, 6;
	@%p5 bra 	$L__BB2_7;
	shr.u32 	%r40, %r4, 23;
	st.local.u32 	[%rd2+24], %rd40;
	and.b32  	%r8, %r40, 31;
	and.b32  	%r41, %r40, 224;
	add.s32 	%r42, %r41, -128;
	shr.u32 	%r43, %r42, 5;
	mul.wide.u32 	%rd22, %r43, 4;
	sub.s64 	%rd10, %rd2, %rd22;
	ld.local.u32 	%r88, [%rd10+24];
	ld.local.u32 	%r89, [%rd10+20];
	setp.eq.s32 	%p6, %r8, 0;
	@%p6 bra 	$L__BB2_10;
	shf.l.wrap.b32 	%r88, %r89, %r88, %r8;
	ld.local.u32 	%r44, [%rd10+16];
	shf.l.wrap.b32 	%r89, %r44, %r89, %r8;
$L__BB2_10:
	shr.u32 	%r45, %r88, 30;
	shf.l.wrap.b32 	%r46, %r89, %r88, 2;
	shl.b32 	%r47, %r89, 2;
	shr.u32 	%r48, %r46, 31;
	add.s32 	%r49, %r48, %r45;
	neg.s32 	%r50, %r49;
	setp.lt.s32 	%p7, %r4, 0;
	selp.b32 	%r90, %r50, %r49, %p7;
	xor.b32  	%r51, %r46, %r4;
	shr.s32 	%r52, %r46, 31;
	xor.b32  	%r53, %r52, %r46;
	xor.b32  	%r54, %r52, %r47;
	cvt.u64.u32 	%rd23, %r53;
	shl.b64 	%rd24, %rd23, 32;
	cvt.u64.u32 	%rd25, %r54;
	or.b64  	%rd26, %rd24, %rd25;
	cvt.rn.f64.s64 	%fd1, %rd26;
	mul.f64 	%fd2, %fd1, 0d3BF921FB54442D19;
	cvt.rn.f32.f64 	%f18, %fd2;
	neg.f32 	%f19, %f18;
	setp.lt.s32 	%p8, %r51, 0;
	selp.f32 	%f88, %f19, %f18, %p8;
$L__BB2_11:
	setp.ltu.f32 	%p9, %f4, 0f47CE4780;
	mul.rn.f32 	%f21, %f88, %f88;
	and.b32  	%r56, %r90, 1;
	setp.eq.b32 	%p10, %r56, 1;
	selp.f32 	%f22, 0f3F800000, %f88, %p10;
	fma.rn.f32 	%f23, %f21, %f22, 0f00000000;
	fma.rn.f32 	%f24, %f21, 0f37CBAC00, 0fBAB607ED;
	selp.f32 	%f25, %f24, 0fB94D4153, %p10;
	selp.f32 	%f26, 0f3D2AAABB, 0f3C0885E4, %p10;
	fma.rn.f32 	%f27, %f25, %f21, %f26;
	selp.f32 	%f28, 0fBEFFFFFF, 0fBE2AAAA8, %p10;
	fma.rn.f32 	%f29, %f27, %f21, %f28;
	fma.rn.f32 	%f30, %f29, %f23, %f22;
	and.b32  	%r57, %r90, 2;
	setp.eq.s32 	%p11, %r57, 0;
	mov.f32 	%f31, 0f00000000;
	sub.f32 	%f32, %f31, %f30;
	selp.f32 	%f8, %f30, %f32, %p11;
	@%p9 bra 	$L__BB2_19;
	setp.neu.f32 	%p12, %f4, 0f7F800000;
	@%p12 bra 	$L__BB2_14;
	mov.f32 	%f35, 0f00000000;
	mul.rn.f32 	%f89, %f90, %f35;
	mov.b32 	%r94, 0;
	bra.uni 	$L__BB2_19;
$L__BB2_14:
	mov.b32 	%r17, %f90;
	shl.b32 	%r59, %r17, 8;
	or.b32  	%r18, %r59, -2147483648;
	mov.b64 	%rd41, 0;
	mov.b32 	%r91, 0;
$L__BB2_15:
	.pragma "nounroll";
	mul.wide.u32 	%rd28, %r91, 4;
	add.s64 	%rd30, %rd29, %rd28;
	ld.global.nc.u32 	%r60, [%rd30];
	mad.wide.u32 	%rd31, %r60, %r18, %rd41;
	shr.u64 	%rd41, %rd31, 32;
	add.s64 	%rd32, %rd1, %rd28;
	st.local.u32 	[%rd32], %rd31;
	add.s32 	%r91, %r91, 1;
	setp.ne.s32 	%p13, %r91, 6;
	@%p13 bra 	$L__BB2_15;
	shr.u32 	%r61, %r17, 23;
	st.local.u32 	[%rd1+24], %rd41;
	and.b32  	%r21, %r61, 31;
	and.b32  	%r62, %r61, 224;
	add.s32 	%r63, %r62, -128;
	shr.u32 	%r64, %r63, 5;
	mul.wide.u32 	%rd33, %r64, 4;
	sub.s64 	%rd13, %rd1, %rd33;
	ld.local.u32 	%r92, [%rd13+24];
	ld.local.u32 	%r93, [%rd13+20];
	setp.eq.s32 	%p14, %r21, 0;
	@%p14 bra 	$L__BB2_18;
	shf.l.wrap.b32 	%r92, %r93, %r92, %r21;
	ld.local.u32 	%r65, [%rd13+16];
	shf.l.wrap.b32 	%r93, %r65, %r93, %r21;
$L__BB2_18:
	shr.u32 	%r66, %r92, 30;
	shf.l.wrap.b32 	%r67, %r93, %r92, 2;
	shl.b32 	%r68, %r93, 2;
	shr.u32 	%r69, %r67, 31;
	add.s32 	%r70, %r69, %r66;
	neg.s32 	%r71, %r70;
	setp.lt.s32 	%p15, %r17, 0;
	selp.b32 	%r94, %r71, %r70, %p15;
	xor.b32  	%r72, %r67, %r17;
	shr.s32 	%r73, %r67, 31;
	xor.b32  	%r74, %r73, %r67;
	xor.b32  	%r75, %r73, %r68;
	cvt.u64.u32 	%rd34, %r74;
	shl.b64 	%rd35, %rd34, 32;
	cvt.u64.u32 	%rd36, %r75;
	or.b64  	%rd37, %rd35, %rd36;
	cvt.rn.f64.s64 	%fd3, %rd37;
	mul.f64 	%fd4, %fd3, 0d3BF921FB54442D19;
	cvt.rn.f32.f64 	%f33, %fd4;
	neg.f32 	%f34, %f33;
	setp.lt.s32 	%p16, %r72, 0;
	selp.f32 	%f89, %f34, %f33, %p16;
$L__BB2_19:
	add.s32 	%r77, %r94, 1;
	mul.rn.f32 	%f36, %f89, %f89;
	and.b32  	%r78, %r94, 1;
	setp.eq.b32 	%p17, %r78, 1;
	selp.f32 	%f37, %f89, 0f3F800000, %p17;
	fma.rn.f32 	%f38, %f36, %f37, 0f00000000;
	fma.rn.f32 	%f39, %f36, 0f37CBAC00, 0fBAB607ED;
	selp.f32 	%f40, 0fB94D4153, %f39, %p17;
	selp.f32 	%f41, 0f3C0885E4, 0f3D2AAABB, %p17;
	fma.rn.f32 	%f42, %f40, %f36, %f41;
	selp.f32 	%f43, 0fBE2AAAA8, 0fBEFFFFFF, %p17;
	fma.rn.f32 	%f44, %f42, %f36, %f43;
	fma.rn.f32 	%f45, %f44, %f38, %f37;
	and.b32  	%r79, %r77, 2;
	setp.eq.s32 	%p18, %r79, 0;
	mov.f32 	%f46, 0f00000000;
	sub.f32 	%f47, %f46, %f45;
	selp.f32 	%f48, %f45, %f47, %p18;
	mul.f32 	%f49, %f8, %f48;
	abs.f32 	%f50, %f49;
	add.f32 	%f51, %f50, 0f3A83126F;
	sqrt.rn.f32 	%f52, %f51;
	fma.rn.f32 	%f53, %f52, 0fBBBB989D, 0f3F000000;
	cvt.sat.f32.f32 	%f54, %f53;
	mov.f32 	%f55, 0f4B400001;
	mov.f32 	%f56, 0f437C0000;
	fma.rm.f32 	%f57, %f54, %f56, %f55;
	add.f32 	%f58, %f57, 0fCB40007F;
	neg.f32 	%f59, %f58;
	fma.rn.f32 	%f60, %f52, 0fBFB8AA3B, %f59;
	fma.rn.f32 	%f61, %f52, 0fB2A57060, %f60;
	mov.b32 	%r80, %f57;
	shl.b32 	%r81, %r80, 23;
	mov.b32 	%f62, %r81;
	ex2.approx.ftz.f32 	%f63, %f61;
	mul.f32 	%f64, %f63, %f62;
	add.f32 	%f65, %f52, 0f3F800000;
	setp.lt.f32 	%p19, %f65, 0f00800000;
	mul.f32 	%f66, %f65, 0f4B000000;
	selp.f32 	%f67, %f66, %f65, %p19;
	selp.f32 	%f68, 0fC1B80000, 0f00000000, %p19;
	mov.b32 	%r82, %f67;
	add.s32 	%r83, %r82, -1059760811;
	and.b32  	%r84, %r83, -8388608;
	sub.s32 	%r85, %r82, %r84;
	mov.b32 	%f69, %r85;
	cvt.rn.f32.s32 	%f70, %r84;
	fma.rn.f32 	%f71, %f70, 0f34000000, %f68;
	add.f32 	%f72, %f69, 0fBF800000;
	fma.rn.f32 	%f73, %f72, 0fBE055027, 0f3E1039F6;
	fma.rn.f32 	%f74, %f73, %f72, 0fBDF8CDCC;
	fma.rn.f32 	%f75, %f74, %f72, 0f3E0F2955;
	fma.rn.f32 	%f76, %f75, %f72, 0fBE2AD8B9;
	fma.rn.f32 	%f77, %f76, %f72, 0f3E4CED0B;
	fma.rn.f32 	%f78, %f77, %f72, 0fBE7FFF22;
	fma.rn.f32 	%f79, %f78, %f72, 0f3EAAAA78;
	fma.rn.f32 	%f80, %f79, %f72, 0fBF000000;
	mul.f32 	%f81, %f72, %f80;
	fma.rn.f32 	%f82, %f81, %f72, %f72;
	fma.rn.f32 	%f83, %f71, 0f3F317218, %f82;
	setp.gt.u32 	%p20, %r82, 2139095039;
	fma.rn.f32 	%f84, %f67, 0f7F800000, 0f7F800000;
	selp.f32 	%f85, %f84, %f83, %p20;
	setp.eq.f32 	%p21, %f67, 0f00000000;
	selp.f32 	%f86, 0fFF800000, %f85, %p21;
	mul.f32 	%f90, %f64, %f86;
	add.s32 	%r86, %r86, 1;
	setp.ne.s32 	%p22, %r86, %r31;
	@%p22 bra 	$L__BB2_3;
$L__BB2_20:
	st.global.f32 	[%rd3], %f90;
$L__BB2_21:
	ret;

}


// ===== COMPILED SASS (sm_100) =====

	.target	sm_100

	.elftype	@"ET_EXEC"


//--------------------- .note.nv.tkinfo           --------------------------
	.section	.note.nv.tkinfo,"",@"SHT_NOTE"
	.sectionflags	@"SHF_NOTE_NV_TKINFO"
	.tkinfo
        /*0018*/ 	.word	0x00000002
        /*0030*/ 	.string	""
        /*0030*/ 	.string	"ptxas"
        /*0030*/ 	.string	"Cuda compilation tools, release 13.0, V13.0.88"
        /*0030*/ 	.string	"Build cuda_13.0.r13.0/compiler.36424714_0"
        /*0030*/ 	.string	"-arch sm_100 -m 64 "



//--------------------- .note.nv.cuinfo           --------------------------
	.section	.note.nv.cuinfo,"",@"SHT_NOTE"
	.sectionflags	@"SHF_NOTE_NV_CUINFO"
        /*0018*/ 	.short	0x0002
        /*001a*/ 	.short	0x0064
        /*001c*/ 	.short	0x0082
	.zero		2


//--------------------- .nv.info                  --------------------------
	.section	.nv.info,"",@"SHT_CUDA_INFO"
	.align	4


	//----- nvinfo : EIATTR_REGCOUNT
	.align		4
        /*0000*/ 	.byte	0x04, 0x2f
        /*0002*/ 	.short	(.L_2 - .L_1)
	.align		4
.L_1:
        /*0004*/ 	.word	index@(_Z7forwardPfS_S_S_S_S_S_)
        /*0008*/ 	.word	0x00000010


	//----- nvinfo : EIATTR_FRAME_SIZE
	.align		4
.L_2:
        /*000c*/ 	.byte	0x04, 0x11
        /*000e*/ 	.short	(.L_4 - .L_3)
	.align		4
.L_3:
        /*0010*/ 	.word	index@($__internal_2_$__cuda_sm20_rcp_rn_f32_slowpath)
        /*0014*/ 	.word	0x00000000


	//----- nvinfo : EIATTR_FRAME_SIZE
	.align		4
.L_4:
        /*0018*/ 	.byte	0x04, 0x11
        /*001a*/ 	.short	(.L_6 - .L_5)
	.align		4
.L_5:
        /*001c*/ 	.word	index@(_Z7forwardPfS_S_S_S_S_S_)
        /*0020*/ 	.word	0x00000000


	//----- nvinfo : EIATTR_REGCOUNT
	.align		4
.L_6:
        /*0024*/ 	.byte	0x04, 0x2f
        /*0026*/ 	.short	(.L_8 - .L_7)
	.align		4
.L_7:
        /*0028*/ 	.word	index@(_Z8backwardPfS_S_S_S_S_S_S_)
        /*002c*/ 	.word	0x00000012


	//----- nvinfo : EIATTR_FRAME_SIZE
	.align		4
.L_8:
        /*0030*/ 	.byte	0x04, 0x11
        /*0032*/ 	.short	(.L_10 - .L_9)
	.align		4
.L_9:
        /*0034*/ 	.word	index@($__internal_1_$__cuda_sm20_rcp_rn_f32_slowpath)
        /*0038*/ 	.word	0x00000000


	//----- nvinfo : EIATTR_FRAME_SIZE
	.align		4
.L_10:
        /*003c*/ 	.byte	0x04, 0x11
        /*003e*/ 	.short	(.L_12 - .L_11)
	.align		4
.L_11:
        /*0040*/ 	.word	index@(_Z8backwardPfS_S_S_S_S_S_S_)
        /*0044*/ 	.word	0x00000000


	//----- nvinfo : EIATTR_REGCOUNT
	.align		4
.L_12:
        /*0048*/ 	.byte	0x04, 0x2f
        /*004a*/ 	.short	(.L_14 - .L_13)
	.align		4
.L_13:
        /*004c*/ 	.word	index@(_Z21intensive_computationPfii)
        /*0050*/ 	.word	0x00000016


	//----- nvinfo : EIATTR_FRAME_SIZE
	.align		4
.L_14:
        /*0054*/ 	.byte	0x04, 0x11
        /*0056*/ 	.short	(.L_16 - .L_15)
	.align		4
.L_15:
        /*0058*/ 	.word	index@($__internal_0_$__cuda_sm20_sqrt_rn_f32_slowpath)
        /*005c*/ 	.word	0x00000020


	//----- nvinfo : EIATTR_FRAME_SIZE
	.align		4
.L_16:
        /*0060*/ 	.byte	0x04, 0x11
        /*0062*/ 	.short	(.L_18 - .L_17)
	.align		4
.L_17:
        /*0064*/ 	.word	index@(_Z21intensive_computationPfii)
        /*0068*/ 	.word	0x00000020


	//----- nvinfo : EIATTR_MIN_STACK_SIZE
	.align		4
.L_18:
        /*006c*/ 	.byte	0x04, 0x12
        /*006e*/ 	.short	(.L_20 - .L_19)
	.align		4
.L_19:
        /*0070*/ 	.word	index@(_Z21intensive_computationPfii)
        /*0074*/ 	.word	0x00000020


	//----- nvinfo : EIATTR_MIN_STACK_SIZE
	.align		4
.L_20:
        /*0078*/ 	.byte	0x04, 0x12
        /*007a*/ 	.short	(.L_22 - .L_21)
	.align		4
.L_21:
        /*007c*/ 	.word	index@(_Z8backwardPfS_S_S_S_S_S_S_)
        /*0080*/ 	.word	0x00000000


	//----- nvinfo : EIATTR_MIN_STACK_SIZE
	.align		4
.L_22:
        /*0084*/ 	.byte	0x04, 0x12
        /*0086*/ 	.short	(.L_24 - .L_23)
	.align		4
.L_23:
        /*0088*/ 	.word	index@(_Z7forwardPfS_S_S_S_S_S_)
        /*008c*/ 	.word	0x00000000
.L_24:


//--------------------- .nv.compat                --------------------------
	.section	.nv.compat,"",@"SHT_CUDA_COMPAT_INFO"
	.align	4
        /*0000*/ 	.byte	0x02, 0x09, 0x00, 0x00, 0x02, 0x02, 0x01, 0x00, 0x02, 0x05, 0x05, 0x00, 0x03, 0x07, 0x01, 0x01
        /*0010*/ 	.byte	0x02, 0x03, 0x00, 0x00, 0x02, 0x06, 0x01, 0x00, 0x04, 0x0b, 0x08, 0x00, 0x01, 0x00, 0x00, 0x00
        /*0020*/ 	.byte	0x00, 0x00, 0x00, 0x00


//--------------------- .nv.info._Z21intensive_computationPfii --------------------------
	.section	.nv.info._Z21intensive_computationPfii,"",@"SHT_CUDA_INFO"
	.sectionflags	@""
	.align	4


	//----- nvinfo : EIATTR_CUDA_API_VERSION
	.align		4
        /*0000*/ 	.byte	0x04, 0x37
        /*0002*/ 	.short	(.L_26 - .L_25)
.L_25:
        /*0004*/ 	.word	0x00000082


	//----- nvinfo : EIATTR_KPARAM_INFO
	.align		4
.L_26:
        /*0008*/ 	.byte	0x04, 0x17
        /*000a*/ 	.short	(.L_28 - .L_27)
.L_27:
        /*000c*/ 	.word	0x00000000
        /*0010*/ 	.short	0x0002
        /*0012*/ 	.short	0x000c
        /*0014*/ 	.byte	0x00, 0xf0, 0x11, 0x00


	//----- nvinfo : EIATTR_KPARAM_INFO
	.align		4
.L_28:
        /*0018*/ 	.byte	0x04, 0x17
        /*001a*/ 	.short	(.L_30 - .L_29)
.L_29:
        /*001c*/ 	.word	0x00000000
        /*0020*/ 	.short	0x0001
        /*0022*/ 	.short	0x0008
        /*0024*/ 	.byte	0x00, 0xf0, 0x11, 0x00


	//----- nvinfo : EIATTR_KPARAM_INFO
	.align		4
.L_30:
        /*0028*/ 	.byte	0x04, 0x17
        /*002a*/ 	.short	(.L_32 - .L_31)
.L_31:
        /*002c*/ 	.word	0x00000000
        /*0030*/ 	.short	0x0000
        /*0032*/ 	.short	0x0000
        /*0034*/ 	.byte	0x00, 0xf5, 0x21, 0x00


	//----- nvinfo : EIATTR_SPARSE_MMA_MASK
	.align		4
.L_32:
        /*0038*/ 	.byte	0x03, 0x50
        /*003a*/ 	.short	0x0000


	//----- nvinfo : EIATTR_MAXREG_COUNT
	.align		4
        /*003c*/ 	.byte	0x03, 0x1b
        /*003e*/ 	.short	0x00ff


	//----- nvinfo : EIATTR_MERCURY_ISA_VERSION
	.align		4
        /*0040*/ 	.byte	0x03, 0x5f
        /*0042*/ 	.short	0x0101


	//----- nvinfo : EIATTR_VRC_CTA_INIT_COUNT
	.align		4
        /*0044*/ 	.byte	0x02, 0x4a
	.zero		1
	.zero		1


	//----- nvinfo : EIATTR_EXIT_INSTR_OFFSETS
	.align		4
        /*0048*/ 	.byte	0x04, 0x1c
        /*004a*/ 	.short	(.L_34 - .L_33)


	//   ....[0]....
.L_33:
        /*004c*/ 	.word	0x00000080


	//   ....[1]....
        /*0050*/ 	.word	0x00000e80


	//----- nvinfo : EIATTR_CRS_STACK_SIZE
	.align		4
.L_34:
        /*0054*/ 	.byte	0x04, 0x1e
        /*0056*/ 	.short	(.L_36 - .L_35)
.L_35:
        /*0058*/ 	.word	0x00000000


	//----- nvinfo : EIATTR_CBANK_PARAM_SIZE
	.align		4
.L_36:
        /*005c*/ 	.byte	0x03, 0x19
        /*005e*/ 	.short	0x0010


	//----- nvinfo : EIATTR_PARAM_CBANK
	.align		4
        /*0060*/ 	.byte	0x04, 0x0a
        /*0062*/ 	.short	(.L_38 - .L_37)
	.align		4
.L_37:
        /*0064*/ 	.word	index@(.nv.constant0._Z21intensive_computationPfii)
        /*0068*/ 	.short	0x0380
        /*006a*/ 	.short	0x0010


	//----- nvinfo : EIATTR_SW_WAR
	.align		4
.L_38:
        /*006c*/ 	.byte	0x04, 0x36
        /*006e*/ 	.short	(.L_40 - .L_39)
.L_39:
        /*0070*/ 	.word	0x00000008
.L_40:


//--------------------- .nv.info._Z8backwardPfS_S_S_S_S_S_S_ --------------------------
	.section	.nv.info._Z8backwardPfS_S_S_S_S_S_S_,"",@"SHT_CUDA_INFO"
	.sectionflags	@""
	.align	4


	//----- nvinfo : EIATTR_CUDA_API_VERSION
	.align		4
        /*0000*/ 	.byte	0x04, 0x37
        /*0002*/ 	.short	(.L_42 - .L_41)
.L_41:
        /*0004*/ 	.word	0x00000082


	//----- nvinfo : EIATTR_KPARAM_INFO
	.align		4
.L_42:
        /*0008*/ 	.byte	0x04, 0x17
        /*000a*/ 	.short	(.L_44 - .L_43)
.L_43:
        /*000c*/ 	.word	0x00000000
        /*0010*/ 	.short	0x0007
        /*0012*/ 	.short	0x0038
        /*0014*/ 	.byte	0x00, 0xf5, 0x21, 0x00


	//----- nvinfo : EIATTR_KPARAM_INFO
	.align		4
.L_44:
        /*0018*/ 	.byte	0x04, 0x17
        /*001a*/ 	.short	(.L_46 - .L_45)
.L_45:
        /*001c*/ 	.word	0x00000000
        /*0020*/ 	.short	0x0006
        /*0022*/ 	.short	0x0030
        /*0024*/ 	.byte	0x00, 0xf5, 0x21, 0x00


	//----- nvinfo : EIATTR_KPARAM_INFO
	.align		4
.L_46:
        /*0028*/ 	.byte	0x04, 0x17
        /*002a*/ 	.short	(.L_48 - .L_47)
.L_47:
        /*002c*/ 	.word	0x00000000
        /*0030*/ 	.short	0x0005
        /*0032*/ 	.short	0x0028
        /*0034*/ 	.byte	0x00, 0xf5, 0x21, 0x00


	//----- nvinfo : EIATTR_KPARAM_INFO
	.align		4
.L_48:
        /*0038*/ 	.byte	0x04, 0x17
        /*003a*/ 	.short	(.L_50 - .L_49)
.L_49:
        /*003c*/ 	.word	0x00000000
        /*0040*/ 	.short	0x0004
        /*0042*/ 	.short	0x0020
        /*0044*/ 	.byte	0x00, 0xf5, 0x21, 0x00


	//----- nvinfo : EIATTR_KPARAM_INFO
	.align		4
.L_50:
        /*0048*/ 	.byte	0x04, 0x17
        /*004a*/ 	.short	(.L_52 - .L_51)
.L_51:
        /*004c*/ 	.word	0x00000000
        /*0050*/ 	.short	0x0003
        /*0052*/ 	.short	0x0018
        /*0054*/ 	.byte	0x00, 0xf5, 0x21, 0x00


	//----- nvinfo : EIATTR_KPARAM_INFO
	.align		4
.L_52:
        /*0058*/ 	.byte	0x04, 0x17
        /*005a*/ 	.short	(.L_54 - .L_53)
.L_53:
        /*005c*/ 	.word	0x00000000
        /*0060*/ 	.short	0x0002
        /*0062*/ 	.short	0x0010
        /*0064*/ 	.byte	0x00, 0xf5, 0x21, 0x00


	//----- nvinfo : EIATTR_KPARAM_INFO
	.align		4
.L_54:
        /*0068*/ 	.byte	0x04, 0x17
        /*006a*/ 	.short	(.L_56 - .L_55)
.L_55:
        /*006c*/ 	.word	0x00000000
        /*0070*/ 	.short	0x0001
        /*0072*/ 	.short	0x0008
        /*0074*/ 	.byte	0x00, 0xf5, 0x21, 0x00


	//----- nvinfo : EIATTR_KPARAM_INFO
	.align		4
.L_56:
        /*0078*/ 	.byte	0x04, 0x17
        /*007a*/ 	.short	(.L_58 - .L_57)
.L_57:
        /*007c*/ 	.word	0x00000000
        /*0080*/ 	.short	0x0000
        /*0082*/ 	.short	0x0000
        /*0084*/ 	.byte	0x00, 0xf5, 0x21, 0x00


	//----- nvinfo : EIATTR_SPARSE_MMA_MASK
	.align		4
.L_58:
        /*0088*/ 	.byte	0x03, 0x50
        /*008a*/ 	.short	0x0000


	//----- nvinfo : EIATTR_MAXREG_COUNT
	.align		4
        /*008c*/ 	.byte	0x03, 0x1b
        /*008e*/ 	.short	0x00ff


	//----- nvinfo : EIATTR_NUM_BARRIERS
	.align		4
        /*0090*/ 	.byte	0x02, 0x4c
        /*0092*/ 	.byte	0x01
	.zero		1


	//----- nvinfo : EIATTR_MERCURY_ISA_VERSION
	.align		4
        /*0094*/ 	.byte	0x03, 0x5f
        /*0096*/ 	.short	0x0101


	//----- nvinfo : EIATTR_VRC_CTA_INIT_COUNT
	.align		4
        /*0098*/ 	.byte	0x02, 0x4a
	.zero		1
	.zero		1


	//----- nvinfo : EIATTR_EXIT_INSTR_OFFSETS
	.align		4
        /*009c*/ 	.byte	0x04, 0x1c
        /*009e*/ 	.short	(.L_60 - .L_59)


	//   ....[0]....
.L_59:
        /*00a0*/ 	.word	0x000005f0


	//   ....[1]....
        /*00a4*/ 	.word	0x00000720


	//----- nvinfo : EIATTR_CRS_STACK_SIZE
	.align		4
.L_60:
        /*00a8*/ 	.byte	0x04, 0x1e
        /*00aa*/ 	.short	(.L_62 - .L_61)
.L_61:
        /*00ac*/ 	.word	0x00000000


	//----- nvinfo : EIATTR_CBANK_PARAM_SIZE
	.align		4
.L_62:
        /*00b0*/ 	.byte	0x03, 0x19
        /*00b2*/ 	.short	0x0040


	//----- nvinfo : EIATTR_PARAM_CBANK
	.align		4
        /*00b4*/ 	.byte	0x04, 0x0a
        /*00b6*/ 	.short	(.L_64 - .L_63)
	.align		4
.L_63:
        /*00b8*/ 	.word	index@(.nv.constant0._Z8backwardPfS_S_S_S_S_S_S_)
        /*00bc*/ 	.short	0x0380
        /*00be*/ 	.short	0x0040


	//----- nvinfo : EIATTR_SW_WAR
	.align		4
.L_64:
        /*00c0*/ 	.byte	0x04, 0x36
        /*00c2*/ 	.short	(.L_66 - .L_65)
.L_65:
        /*00c4*/ 	.word	0x00000008
.L_66:


//--------------------- .nv.info._Z7forwardPfS_S_S_S_S_S_ --------------------------
	.section	.nv.info._Z7forwardPfS_S_S_S_S_S_,"",@"SHT_CUDA_INFO"
	.sectionflags	@""
	.align	4


	//----- nvinfo : EIATTR_CUDA_API_VERSION
	.align		4
        /*0000*/ 	.byte	0x04, 0x37
        /*0002*/ 	.short	(.L_68 - .L_67)
.L_67:
        /*0004*/ 	.word	0x00000082


	//----- nvinfo : EIATTR_KPARAM_INFO
	.align		4
.L_68:
        /*0008*/ 	.byte	0x04, 0x17
        /*000a*/ 	.short	(.L_70 - .L_69)
.L_69:
        /*000c*/ 	.word	0x00000000
        /*0010*/ 	.short	0x0006
        /*0012*/ 	.short	0x0030
        /*0014*/ 	.byte	0x00, 0xf5, 0x21, 0x00


	//----- nvinfo : EIATTR_KPARAM_INFO
	.align		4
.L_70:
        /*0018*/ 	.byte	0x04, 0x17
        /*001a*/ 	.short	(.L_72 - .L_71)
.L_71:
        /*001c*/ 	.word	0x00000000
        /*0020*/ 	.short	0x0005
        /*0022*/ 	.short	0x0028
        /*0024*/ 	.byte	0x00, 0xf5, 0x21, 0x00


	//----- nvinfo : EIATTR_KPARAM_INFO
	.align		4
.L_72:
        /*0028*/ 	.byte	0x04, 0x17
        /*002a*/ 	.short	(.L_74 - .L_73)
.L_73:
        /*002c*/ 	.word	0x00000000
        /*0030*/ 	.short	0x0004
        /*0032*/ 	.short	0x0020
        /*0034*/ 	.byte	0x00, 0xf5, 0x21, 0x00


	//----- nvinfo : EIATTR_KPARAM_INFO
	.align		4
.L_74:
        /*0038*/ 	.byte	0x04, 0x17
        /*003a*/ 	.short	(.L_76 - .L_75)
.L_75:
        /*003c*/ 	.word	0x00000000
        /*0040*/ 	.short	0x0003
        /*0042*/ 	.short	0x0018
        /*0044*/ 	.byte	0x00, 0xf5, 0x21, 0x00


	//----- nvinfo : EIATTR_KPARAM_INFO
	.align		4
.L_76:
        /*0048*/ 	.byte	0x04, 0x17
        /*004a*/ 	.short	(.L_78 - .L_77)
.L_77:
        /*004c*/ 	.word	0x00000000
        /*0050*/ 	.short	0x0002
        /*0052*/ 	.short	0x0010
        /*0054*/ 	.byte	0x00, 0xf5, 0x21, 0x00


	//----- nvinfo : EIATTR_KPARAM_INFO
	.align		4
.L_78:
        /*0058*/ 	.byte	0x04, 0x17
        /*005a*/ 	.short	(.L_80 - .L_79)
.L_79:
        /*005c*/ 	.word	0x00000000
        /*0060*/ 	.short	0x0001
        /*0062*/ 	.short	0x0008
        /*0064*/ 	.byte	0x00, 0xf5, 0x21, 0x00


	//----- nvinfo : EIATTR_KPARAM_INFO
	.align		4
.L_80:
        /*0068*/ 	.byte	0x04, 0x17
        /*006a*/ 	.short	(.L_82 - .L_81)
.L_81:
        /*006c*/ 	.word	0x00000000
        /*0070*/ 	.short	0x0000
        /*0072*/ 	.short	0x0000
        /*0074*/ 	.byte	0x00, 0xf5, 0x21, 0x00


	//----- nvinfo : EIATTR_SPARSE_MMA_MASK
	.align		4
.L_82:
        /*0078*/ 	.byte	0x03, 0x50
        /*007a*/ 	.short	0x0000


	//----- nvinfo : EIATTR_MAXREG_COUNT
	.align		4
        /*007c*/ 	.byte	0x03, 0x1b
        /*007e*/ 	.short	0x00ff


	//----- nvinfo : EIATTR_NUM_BARRIERS
	.align		4
        /*0080*/ 	.byte	0x02, 0x4c
        /*0082*/ 	.byte	0x01
	.zero		1


	//----- nvinfo : EIATTR_MERCURY_ISA_VERSION
	.align		4
        /*0084*/ 	.byte	0x03, 0x5f
        /*0086*/ 	.short	0x0101


	//----- nvinfo : EIATTR_VRC_CTA_INIT_COUNT
	.align		4
        /*0088*/ 	.byte	0x02, 0x4a
	.zero		1
	.zero		1


	//----- nvinfo : EIATTR_EXIT_INSTR_OFFSETS
	.align		4
        /*008c*/ 	.byte	0x04, 0x1c
        /*008e*/ 	.short	(.L_84 - .L_83)


	//   ....[0]....
.L_83:
        /*0090*/ 	.word	0x000002f0


	//   ....[1]....
        /*0094*/ 	.word	0x00000550


	//----- nvinfo : EIATTR_CRS_STACK_SIZE
	.align		4
.L_84:
        /*0098*/ 	.byte	0x04, 0x1e
        /*009a*/ 	.short	(.L_86 - .L_85)
.L_85:
        /*009c*/ 	.word	0x00000000


	//----- nvinfo : EIATTR_CBANK_PARAM_SIZE
	.align		4
.L_86:
        /*00a0*/ 	.byte	0x03, 0x19
        /*00a2*/ 	.short	0x0038


	//----- nvinfo : EIATTR_PARAM_CBANK
	.align		4
        /*00a4*/ 	.byte	0x04, 0x0a
        /*00a6*/ 	.short	(.L_88 - .L_87)
	.align		4
.L_87:
        /*00a8*/ 	.word	index@(.nv.constant0._Z7forwardPfS_S_S_S_S_S_)
        /*00ac*/ 	.short	0x0380
        /*00ae*/ 	.short	0x0038


	//----- nvinfo : EIATTR_SW_WAR
	.align		4
.L_88:
        /*00b0*/ 	.byte	0x04, 0x36
        /*00b2*/ 	.short	(.L_90 - .L_89)
.L_89:
        /*00b4*/ 	.word	0x00000008
.L_90:


//--------------------- .nv.callgraph             --------------------------
	.section	.nv.callgraph,"",@"SHT_CUDA_CALLGRAPH"
	.align	4
	.sectionentsize	8
	.align		4
        /*0000*/ 	.word	0x00000000
	.align		4
        /*0004*/ 	.word	0xffffffff
	.align		4
        /*0008*/ 	.word	0x00000000
	.align		4
        /*000c*/ 	.word	0xfffffffe
	.align		4
        /*0010*/ 	.word	0x00000000
	.align		4
        /*0014*/ 	.word	0xfffffffd
	.align		4
        /*0018*/ 	.word	0x00000000
	.align		4
        /*001c*/ 	.word	0xfffffffc


//--------------------- .nv.constant4             --------------------------
	.section	.nv.constant4,"a",@progbits
	.align	8
	.align		8
.nv.constant4:
        /*0000*/ 	.dword	__cudart_i2opi_f


//--------------------- .text._Z21intensive_computationPfii --------------------------
	.section	.text._Z21intensive_computationPfii,"ax",@progbits
	.align	128
        .global         _Z21intensive_computationPfii
        .type           _Z21intensive_computationPfii,@function
        .size           _Z21intensive_computationPfii,(.L_x_40 - _Z21intensive_computationPfii)
        .other          _Z21intensive_computationPfii,@"STO_CUDA_ENTRY STV_DEFAULT"
_Z21intensive_computationPfii:
.text._Z21intensive_computationPfii:
[----:B------:R-:W0:Y:S01]  /*0000*/  LDC R1, c[0x0][0x37c] ;  /* 0x0000df00ff017b82 */ /* 0x000e220000000800 */
[----:B------:R-:W1:Y:S07]  /*0010*/  S2R R0, SR_TID.X ;  /* 0x0000000000007919 */ /* 0x000e6e0000002100 */
[----:B------:R-:W1:Y:S01]  /*0020*/  S2UR UR4, SR_CTAID.X ;  /* 0x00000000000479c3 */ /* 0x000e620000002500 */
[----:B------:R-:W2:Y:S01]  /*0030*/  LDCU UR5, c[0x0][0x388] ;  /* 0x00007100ff0577ac */ /* 0x000ea20008000800 */
[----:B0-----:R-:W-:-:S06]  /*0040*/  VIADD R1, R1, 0xffffffe0 ;  /* 0xffffffe001017836 */ /* 0x001fcc0000000000 */
[----:B------:R-:W1:Y:S02]  /*0050*/  LDC R3, c[0x0][0x360] ;  /* 0x0000d800ff037b82 */ /* 0x000e640000000800 */
[----:B-1----:R-:W-:-:S05]  /*0060*/  IMAD R3, R3, UR4, R0 ;  /* 0x0000000403037c24 */ /* 0x002fca000f8e0200 */
[----:B--2---:R-:W-:-:S13]  /*0070*/  ISETP.GE.AND P0, PT, R3, UR5, PT ;  /* 0x0000000503007c0c */ /* 0x004fda000bf06270 */
[----:B------:R-:W-:Y:S05]  /*0080*/  @P0 EXIT ;  /* 0x000000000000094d */ /* 0x000fea0003800000 */
[----:B------:R-:W0:Y:S01]  /*0090*/  LDC.64 R6, c[0x0][0x380] ;  /* 0x0000e000ff067b82 */ /* 0x000e220000000a00 */
[----:B------:R-:W1:Y:S01]  /*00a0*/  LDCU.64 UR8, c[0x0][0x358] ;  /* 0x00006b00ff0877ac */ /* 0x000e620008000a00 */
[----:B------:R-:W2:Y:S01]  /*00b0*/  LDCU UR4, c[0x0][0x38c] ;  /* 0x00007180ff0477ac */ /* 0x000ea20008000800 */
[----:B0-----:R-:W-:-:S05]  /*00c0*/  IMAD.WIDE R6, R3, 0x4, R6 ;  /* 0x0000000403067825 */ /* 0x001fca00078e0206 */
[----:B-1----:R0:W5:Y:S01]  /*00d0*/  LDG.E R5, desc[UR8][R6.64] ;  /* 0x0000000806057981 */ /* 0x002162000c1e1900 */
[----:B--2---:R-:W-:-:S09]  /*00e0*/  UISETP.GE.AND UP0, UPT, UR4, 0x1, UPT ;  /* 0x000000010400788c */ /* 0x004fd2000bf06270 */
[----:B0-----:R-:W-:Y:S05]  /*00f0*/  BRA.U !UP0, `(.L_x_0) ;  /* 0x0000000d085c7547 */ /* 0x001fea000b800000 */
[----:B------:R-:W-:-:S05]  /*0100*/  UMOV UR4, URZ ;  /* 0x000000ff00047c82 */ /* 0x000fca0008000000 */
.L_x_11:
[C---:B-----5:R-:W-:Y:S01]  /*0110*/  FMUL R0, R5.reuse, 0.63661974668502807617 ;  /* 0x3f22f98305007820 */ /* 0x060fe20000400000 */
[----:B------:R-:W-:Y:S01]  /*0120*/  FSETP.GE.AND P0, PT, |R5|, 105615, PT ;  /* 0x47ce47800500780b */ /* 0x000fe20003f06200 */
[----:B------:R-:W-:Y:S04]  /*0130*/  BSSY.RECONVERGENT B0, `(.L_x_1) ;  /* 0x0000040000007945 */ /* 0x000fe80003800200 */
[----:B------:R-:W0:Y:S02]  /*0140*/  F2I.NTZ R0, R0 ;  /* 0x0000000000007305 */ /* 0x000e240000203100 */
[----:B0-----:R-:W-:Y:S01]  /*0150*/  I2FP.F32.S32 R2, R0 ;  /* 0x0000000000027245 */ /* 0x001fe20000201400 */
[----:B------:R-:W-:-:S04]  /*0160*/  IMAD.MOV.U32 R16, RZ, RZ, R0 ;  /* 0x000000ffff107224 */ /* 0x000fc800078e0000 */
[----:B------:R-:W-:-:S04]  /*0170*/  FFMA R3, R2, -1.5707962512969970703, R5 ;  /* 0xbfc90fda02037823 */ /* 0x000fc80000000005 */
[----:B------:R-:W-:-:S04]  /*0180*/  FFMA R3, R2, -7.5497894158615963534e-08, R3 ;  /* 0xb3a2216802037823 */ /* 0x000fc80000000003 */
[----:B------:R-:W-:-:S05]  /*0190*/  FFMA R15, R2, -5.3903029534742383927e-15, R3 ;  /* 0xa7c234c5020f7823 */ /* 0x000fca0000000003 */
[----:B------:R-:W-:Y:S01]  /*01a0*/  MOV R2, R15 ;  /* 0x0000000f00027202 */ /* 0x000fe20000000f00 */
[----:B------:R-:W-:Y:S06]  /*01b0*/  @!P0 BRA `(.L_x_2) ;  /* 0x0000000000dc8947 */ /* 0x000fec0003800000 */
[----:B------:R-:W-:-:S13]  /*01c0*/  FSETP.NEU.AND P0, PT, |R5|, +INF , PT ;  /* 0x7f8000000500780b */ /* 0x000fda0003f0d200 */
[----:B------:R-:W-:Y:S01]  /*01d0*/  @!P0 FMUL R2, RZ, R5 ;  /* 0x00000005ff028220 */ /* 0x000fe20000400000 */
[----:B------:R-:W-:Y:S01]  /*01e0*/  @!P0 IMAD.MOV.U32 R0, RZ, RZ, RZ ;  /* 0x000000ffff008224 */ /* 0x000fe200078e00ff */
[----:B------:R-:W-:Y:S06]  /*01f0*/  @!P0 BRA `(.L_x_2) ;  /* 0x0000000000cc8947 */ /* 0x000fec0003800000 */
[----:B------:R-:W-:Y:S02]  /*0200*/  IMAD.SHL.U32 R2, R5, 0x100, RZ ;  /* 0x0000010005027824 */ /* 0x000fe400078e00ff */
[----:B------:R-:W-:Y:S02]  /*0210*/  HFMA2 R8, -RZ, RZ, 0, 0 ;  /* 0x00000000ff087431 */ /* 0x000fe400000001ff */
[----:B------:R-:W-:Y:S01]  /*0220*/  IMAD.MOV.U32 R0, RZ, RZ, R1 ;  /* 0x000000ffff007224 */ /* 0x000fe200078e0001 */
[----:B------:R-:W0:Y:S01]  /*0230*/  LDCU.64 UR10, c[0x4][URZ] ;  /* 0x01000000ff0a77ac */ /* 0x000e220008000a00 */
[----:B------:R-:W-:Y:S01]  /*0240*/  LOP3.LUT R13, R2, 0x80000000, RZ, 0xfc, !PT ;  /* 0x80000000020d7812 */ /* 0x000fe200078efcff */
[----:B------:R-:W-:Y:S01]  /*0250*/  UMOV UR6, URZ ;  /* 0x000000ff00067c82 */ /* 0x000fe20008000000 */
[----:B------:R-:W-:-:S05]  /*0260*/  UMOV UR5, URZ ;  /* 0x000000ff00057c82 */ /* 0x000fca0008000000 */
.L_x_3:
[----:B0-----:R-:W-:Y:S01]  /*0270*/  IMAD.U32 R10, RZ, RZ, UR10 ;  /* 0x0000000aff0a7e24 */ /* 0x001fe2000f8e00ff */
[----:B------:R-:W-:-:S05]  /*0280*/  MOV R11, UR11 ;  /* 0x0000000b000b7c02 */ /* 0x000fca0008000f00 */
[----:B------:R-:W2:Y:S01]  /*0290*/  LDG.E.CONSTANT R2, desc[UR8][R10.64] ;  /* 0x000000080a027981 */ /* 0x000ea2000c1e9900 */
[----:B------:R-:W-:Y:S02]  /*02a0*/  UIADD3 UR10, UP0, UPT, UR10, 0x4, URZ ;  /* 0x000000040a0a7890 */ /* 0x000fe4000ff1e0ff */
[----:B------:R-:W-:Y:S02]  /*02b0*/  UIADD3 UR5, UPT, UPT, UR5, 0x1, URZ ;  /* 0x0000000105057890 */ /* 0x000fe4000fffe0ff */
[----:B------:R-:W-:Y:S02]  /*02c0*/  UIADD3.X UR11, UPT, UPT, URZ, UR11, URZ, UP0, !UPT ;  /* 0x0000000bff0b7290 */ /* 0x000fe400087fe4ff */
[----:B------:R-:W-:Y:S01]  /*02d0*/  UISETP.NE.AND UP0, UPT, UR5, 0x6, UPT ;  /* 0x000000060500788c */ /* 0x000fe2000bf05270 */
[----:B--2---:R-:W-:-:S03]  /*02e0*/  IMAD.WIDE.U32 R2, R2, R13, RZ ;  /* 0x0000000d02027225 */ /* 0x004fc600078e00ff */
[----:B------:R-:W-:-:S04]  /*02f0*/  IADD3 R9, P0, PT, R2, R8, RZ ;  /* 0x0000000802097210 */ /* 0x000fc80007f1e0ff */
[----:B------:R-:W-:Y:S01]  /*0300*/  IADD3.X R8, PT, PT, R3, UR6, RZ, P0, !PT ;  /* 0x0000000603087c10 */ /* 0x000fe200087fe4ff */
[----:B------:R0:W-:Y:S02]  /*0310*/  STL [R0], R9 ;  /* 0x0000000900007387 */ /* 0x0001e40000100800 */
[----:B0-----:R-:W-:Y:S01]  /*0320*/  VIADD R0, R0, 0x4 ;  /* 0x0000000400007836 */ /* 0x001fe20000000000 */
[----:B------:R-:W-:Y:S06]  /*0330*/  BRA.U UP0, `(.L_x_3) ;  /* 0xfffffffd00cc7547 */ /* 0x000fec000b83ffff */
[----:B------:R-:W-:Y:S01]  /*0340*/  SHF.R.U32.HI R4, RZ, 0x17, R5 ;  /* 0x00000017ff047819 */ /* 0x000fe20000011605 */
[----:B------:R0:W-:Y:S03]  /*0350*/  STL [R1+0x18], R8 ;  /* 0x0000180801007387 */ /* 0x0001e60000100800 */
[C---:B------:R-:W-:Y:S02]  /*0360*/  LOP3.LUT R0, R4.reuse, 0xe0, RZ, 0xc0, !PT ;  /* 0x000000e004007812 */ /* 0x040fe400078ec0ff */
[----:B------:R-:W-:-:S03]  /*0370*/  LOP3.LUT P0, RZ, R4, 0x1f, RZ, 0xc0, !PT ;  /* 0x0000001f04ff7812 */ /* 0x000fc6000780c0ff */
[----:B------:R-:W-:-:S05]  /*0380*/  VIADD R0, R0, 0xffffff80 ;  /* 0xffffff8000007836 */ /* 0x000fca0000000000 */
[----:B------:R-:W-:-:S05]  /*0390*/  SHF.R.U32.HI R0, RZ, 0x5, R0 ;  /* 0x00000005ff007819 */ /* 0x000fca0000011600 */
[----:B------:R-:W-:-:S05]  /*03a0*/  IMAD R9, R0, -0x4, R1 ;  /* 0xfffffffc00097824 */ /* 0x000fca00078e0201 */
[----:B------:R-:W2:Y:S04]  /*03b0*/  LDL R0, [R9+0x18] ;  /* 0x0000180009007983 */ /* 0x000ea80000100800 */
[----:B------:R-:W2:Y:S04]  /*03c0*/  LDL R3, [R9+0x14] ;  /* 0x0000140009037983 */ /* 0x000ea80000100800 */
[----:B------:R-:W3:Y:S01]  /*03d0*/  @P0 LDL R2, [R9+0x10] ;  /* 0x0000100009020983 */ /* 0x000ee20000100800 */
[----:B------:R-:W-:Y:S01]  /*03e0*/  LOP3.LUT R4, R4, 0x1f, RZ, 0xc0, !PT ;  /* 0x0000001f04047812 */ /* 0x000fe200078ec0ff */
[----:B------:R-:W-:Y:S01]  /*03f0*/  UMOV UR6, 0x54442d19 ;  /* 0x54442d1900067882 */ /* 0x000fe20000000000 */
[----:B------:R-:W-:-:S02]  /*0400*/  UMOV UR7, 0x3bf921fb ;  /* 0x3bf921fb00077882 */ /* 0x000fc40000000000 */
[-C--:B--2---:R-:W-:Y:S02]  /*0410*/  @P0 SHF.L.W.U32.HI R0, R3, R4.reuse, R0 ;  /* 0x0000000403000219 */ /* 0x084fe40000010e00 */
[----:B---3--:R-:W-:Y:S02]  /*0420*/  @P0 SHF.L.W.U32.HI R3, R2, R4, R3 ;  /* 0x0000000402030219 */ /* 0x008fe40000010e03 */
[----:B------:R-:W-:Y:S02]  /*0430*/  ISETP.GE.AND P0, PT, R5, RZ, PT ;  /* 0x000000ff0500720c */ /* 0x000fe40003f06270 */
[C---:B------:R-:W-:Y:S02]  /*0440*/  SHF.L.W.U32.HI R2, R3.reuse, 0x2, R0 ;  /* 0x0000000203027819 */ /* 0x040fe40000010e00 */
[----:B------:R-:W-:Y:S02]  /*0450*/  SHF.L.U32 R3, R3, 0x2, RZ ;  /* 0x0000000203037819 */ /* 0x000fe400000006ff */
[----:B------:R-:W-:-:S04]  /*0460*/  SHF.R.S32.HI R4, RZ, 0x1f, R2 ;  /* 0x0000001fff047819 */ /* 0x000fc80000011402 */
[C---:B------:R-:W-:Y:S02]  /*0470*/  LOP3.LUT R10, R4.reuse, R3, RZ, 0x3c, !PT ;  /* 0x00000003040a7212 */ /* 0x040fe400078e3cff */
[----:B------:R-:W-:Y:S02]  /*0480*/  LOP3.LUT R11, R4, R2, RZ, 0x3c, !PT ;  /* 0x00000002040b7212 */ /* 0x000fe400078e3cff */
[----:B------:R-:W-:Y:S02]  /*0490*/  SHF.R.U32.HI R3, RZ, 0x1e, R0 ;  /* 0x0000001eff037819 */ /* 0x000fe40000011600 */
[C---:B------:R-:W-:Y:S02]  /*04a0*/  LOP3.LUT R4, R2.reuse, R5, RZ, 0x3c, !PT ;  /* 0x0000000502047212 */ /* 0x040fe400078e3cff */
[----:B------:R-:W0:Y:S01]  /*04b0*/  I2F.F64.S64 R10, R10 ;  /* 0x0000000a000a7312 */ /* 0x000e220000301c00 */
[----:B------:R-:W-:Y:S02]  /*04c0*/  LEA.HI R0, R2, R3, RZ, 0x1 ;  /* 0x0000000302007211 */ /* 0x000fe400078f08ff */
[----:B------:R-:W-:-:S03]  /*04d0*/  ISETP.GE.AND P1, PT, R4, RZ, PT ;  /* 0x000000ff0400720c */ /* 0x000fc60003f26270 */
[----:B------:R-:W-:-:S04]  /*04e0*/  IMAD.MOV R2, RZ, RZ, -R0 ;  /* 0x000000ffff027224 */ /* 0x000fc800078e0a00 */
[----:B------:R-:W-:Y:S01]  /*04f0*/  @!P0 IMAD.MOV.U32 R0, RZ, RZ, R2 ;  /* 0x000000ffff008224 */ /* 0x000fe200078e0002 */
[----:B0-----:R-:W-:-:S10]  /*0500*/  DMUL R8, R10, UR6 ;  /* 0x000000060a087c28 */ /* 0x001fd40008000000 */
[----:B------:R-:W0:Y:S02]  /*0510*/  F2F.F32.F64 R8, R8 ;  /* 0x0000000800087310 */ /* 0x000e240000301000 */
[----:B0-----:R-:W-:-:S07]  /*0520*/  FSEL R2, -R8, R8, !P1 ;  /* 0x0000000808027208 */ /* 0x001fce0004800100 */
.L_x_2:
[----:B------:R-:W-:Y:S05]  /*0530*/  BSYNC.RECONVERGENT B0 ;  /* 0x0000000000007941 */ /* 0x000fea0003800200 */
.L_x_1:
[----:B------:R-:W-:Y:S01]  /*0540*/  MOV R12, 0x37cbac00 ;  /* 0x37cbac00000c7802 */ /* 0x000fe20000000f00 */
[----:B------:R-:W-:Y:S01]  /*0550*/  FMUL R3, R2, R2 ;  /* 0x0000000202037220 */ /* 0x000fe20000400000 */
[C---:B------:R-:W-:Y:S01]  /*0560*/  LOP3.LUT R8, R0.reuse, 0x1, RZ, 0xc0, !PT ;  /* 0x0000000100087812 */ /* 0x040fe200078ec0ff */
[----:B------:R-:W-:Y:S01]  /*0570*/  IMAD.MOV.U32 R13, RZ, RZ, 0x3d2aaabb ;  /* 0x3d2aaabbff0d7424 */ /* 0x000fe200078e00ff */
[----:B------:R-:W-:Y:S01]  /*0580*/  LOP3.LUT P0, RZ, R0, 0x2, RZ, 0xc0, !PT ;  /* 0x0000000200ff7812 */ /* 0x000fe2000780c0ff */
[----:B------:R-:W-:Y:S01]  /*0590*/  FFMA R4, R3, R12, -0.0013887860113754868507 ;  /* 0xbab607ed03047423 */ /* 0x000fe2000000000c */
[----:B------:R-:W-:Y:S01]  /*05a0*/  ISETP.NE.U32.AND P1, PT, R8, 0x1, PT ;  /* 0x000000010800780c */ /* 0x000fe20003f25070 */
[----:B------:R-:W-:Y:S01]  /*05b0*/  IMAD.MOV.U32 R14, RZ, RZ, 0x3effffff ;  /* 0x3effffffff0e7424 */ /* 0x000fe200078e00ff */
[----:B------:R-:W-:Y:S02]  /*05c0*/  BSSY.RECONVERGENT B0, `(.L_x_4) ;  /* 0x000003f000007945 */ /* 0x000fe40003800200 */
[----:B------:R-:W-:-:S02]  /*05d0*/  FSEL R4, R4, -0.00019574658654164522886, !P1 ;  /* 0xb94d415304047808 */ /* 0x000fc40004800000 */
[----:B------:R-:W-:Y:S02]  /*05e0*/  FSEL R8, R13, 0.0083327032625675201416, !P1 ;  /* 0x3c0885e40d087808 */ /* 0x000fe40004800000 */
[----:B------:R-:W-:Y:S02]  /*05f0*/  FSEL R0, R2, 1, P1 ;  /* 0x3f80000002007808 */ /* 0x000fe40000800000 */
[----:B------:R-:W-:Y:S01]  /*0600*/  FSEL R11, -R14, -0.16666662693023681641, !P1 ;  /* 0xbe2aaaa80e0b7808 */ /* 0x000fe20004800100 */
[----:B------:R-:W-:Y:S01]  /*0610*/  FFMA R4, R3, R4, R8 ;  /* 0x0000000403047223 */ /* 0x000fe20000000008 */
[----:B------:R-:W-:Y:S01]  /*0620*/  FSETP.GE.AND P1, PT, |R5|, 105615, PT ;  /* 0x47ce47800500780b */ /* 0x000fe20003f26200 */
[C---:B------:R-:W-:Y:S02]  /*0630*/  FFMA R9, R3.reuse, R0, RZ ;  /* 0x0000000003097223 */ /* 0x040fe400000000ff */
[----:B------:R-:W-:-:S04]  /*0640*/  FFMA R4, R3, R4, R11 ;  /* 0x0000000403047223 */ /* 0x000fc8000000000b */
[----:B------:R-:W-:-:S04]  /*0650*/  FFMA R9, R9, R4, R0 ;  /* 0x0000000409097223 */ /* 0x000fc80000000000 */
[----:B------:R-:W-:Y:S02]  /*0660*/  @P0 FADD R9, RZ, -R9 ;  /* 0x80000009ff090221 */ /* 0x000fe40000000000 */
[----:B------:R-:W-:Y:S05]  /*0670*/  @!P1 BRA `(.L_x_5) ;  /* 0x0000000000cc9947 */ /* 0x000fea0003800000 */
[----:B------:R-:W-:-:S13]  /*0680*/  FSETP.NEU.AND P0, PT, |R5|, +INF , PT ;  /* 0x7f8000000500780b */ /* 0x000fda0003f0d200 */
[----:B------:R-:W-:Y:S01]  /*0690*/  @!P0 FMUL R15, RZ, R5 ;  /* 0x00000005ff0f8220 */ /* 0x000fe20000400000 */
[----:B------:R-:W-:Y:S01]  /*06a0*/  @!P0 MOV R16, RZ ;  /* 0x000000ff00108202 */ /* 0x000fe20000000f00 */
[----:B------:R-:W-:Y:S06]  /*06b0*/  @!P0 BRA `(.L_x_5) ;  /* 0x0000000000bc8947 */ /* 0x000fec0003800000 */
[----:B------:R-:W0:Y:S01]  /*06c0*/  LDC.64 R2, c[0x4][RZ] ;  /* 0x01000000ff027b82 */ /* 0x000e220000000a00 */
[----:B------:R-:W-:Y:S02]  /*06d0*/  IMAD.SHL.U32 R4, R5, 0x100, RZ ;  /* 0x0000010005047824 */ /* 0x000fe400078e00ff */
[----:B------:R-:W-:Y:S02]  /*06e0*/  HFMA2 R0, -RZ, RZ, 0, 0 ;  /* 0x00000000ff007431 */ /* 0x000fe400000001ff */
[----:B------:R-:W-:Y:S01]  /*06f0*/  IMAD.MOV.U32 R8, RZ, RZ, RZ ;  /* 0x000000ffff087224 */ /* 0x000fe200078e00ff */
[----:B------:R-:W-:Y:S01]  /*0700*/  UMOV UR5, URZ ;  /* 0x000000ff00057c82 */ /* 0x000fe20008000000 */
[----:B------:R-:W-:-:S07]  /*0710*/  LOP3.LUT R19, R4, 0x80000000, RZ, 0xfc, !PT ;  /* 0x8000000004137812 */ /* 0x000fce00078efcff */
.L_x_6:
[----:B0-----:R-:W-:-:S06]  /*0720*/  IMAD.WIDE.U32 R10, R0, 0x4, R2 ;  /* 0x00000004000a7825 */ /* 0x001fcc00078e0002 */
[----:B------:R-:W2:Y:S01]  /*0730*/  LDG.E.CONSTANT R10, desc[UR8][R10.64] ;  /* 0x000000080a0a7981 */ /* 0x000ea2000c1e9900 */
[C---:B-1----:R-:W-:Y:S02]  /*0740*/  IMAD R4, R0.reuse, 0x4, R1 ;  /* 0x0000000400047824 */ /* 0x042fe400078e0201 */
[----:B------:R-:W-:-:S05]  /*0750*/  VIADD R0, R0, 0x1 ;  /* 0x0000000100007836 */ /* 0x000fca0000000000 */
[----:B------:R-:W-:Y:S01]  /*0760*/  ISETP.NE.AND P0, PT, R0, 0x6, PT ;  /* 0x000000060000780c */ /* 0x000fe20003f05270 */
[----:B--2---:R-:W-:-:S03]  /*0770*/  IMAD.WIDE.U32 R16, R10, R19, RZ ;  /* 0x000000130a107225 */ /* 0x004fc600078e00ff */
[----:B------:R-:W-:-:S04]  /*0780*/  IADD3 R15, P1, PT, R16, R8, RZ ;  /* 0x00000008100f7210 */ /* 0x000fc80007f3e0ff */
[----:B------:R-:W-:Y:S01]  /*0790*/  IADD3.X R8, PT, PT, R17, UR5, RZ, P1, !PT ;  /* 0x0000000511087c10 */ /* 0x000fe20008ffe4ff */
[----:B------:R1:W-:Y:S04]  /*07a0*/  STL [R4], R15 ;  /* 0x0000000f04007387 */ /* 0x0003e80000100800 */
[----:B------:R-:W-:Y:S05]  /*07b0*/  @P0 BRA `(.L_x_6) ;  /* 0xfffffffc00d80947 */ /* 0x000fea000383ffff */
[----:B-1----:R-:W-:Y:S01]  /*07c0*/  SHF.R.U32.HI R4, RZ, 0x17, R5 ;  /* 0x00000017ff047819 */ /* 0x002fe20000011605 */
[----:B------:R0:W-:Y:S03]  /*07d0*/  STL [R1+0x18], R8 ;  /* 0x0000180801007387 */ /* 0x0001e60000100800 */
[C---:B------:R-:W-:Y:S02]  /*07e0*/  LOP3.LUT R0, R4.reuse, 0xe0, RZ, 0xc0, !PT ;  /* 0x000000e004007812 */ /* 0x040fe400078ec0ff */
[----:B------:R-:W-:Y:S02]  /*07f0*/  LOP3.LUT P0, RZ, R4, 0x1f, RZ, 0xc0, !PT ;  /* 0x0000001f04ff7812 */ /* 0x000fe4000780c0ff */
[----:B------:R-:W-:-:S04]  /*0800*/  IADD3 R0, PT, PT, R0, -0x80, RZ ;  /* 0xffffff8000007810 */ /* 0x000fc80007ffe0ff */
[----:B------:R-:W-:-:S05]  /*0810*/  SHF.R.U32.HI R0, RZ, 0x5, R0 ;  /* 0x00000005ff007819 */ /* 0x000fca0000011600 */
[----:B------:R-:W-:-:S05]  /*0820*/  IMAD R15, R0, -0x4, R1 ;  /* 0xfffffffc000f7824 */ /* 0x000fca00078e0201 */
[----:B------:R-:W2:Y:S04]  /*0830*/  LDL R0, [R15+0x18] ;  /* 0x000018000f007983 */ /* 0x000ea80000100800 */
[----:B------:R-:W2:Y:S04]  /*0840*/  LDL R3, [R15+0x14] ;  /* 0x000014000f037983 */ /* 0x000ea80000100800 */
[----:B------:R-:W3:Y:S01]  /*0850*/  @P0 LDL R2, [R15+0x10] ;  /* 0x000010000f020983 */ /* 0x000ee20000100800 */
[----:B------:R-:W-:Y:S01]  /*0860*/  LOP3.LUT R4, R4, 0x1f, RZ, 0xc0, !PT ;  /* 0x0000001f04047812 */ /* 0x000fe200078ec0ff */
[----:B------:R-:W-:Y:S01]  /*0870*/  UMOV UR6, 0x54442d19 ;  /* 0x54442d1900067882 */ /* 0x000fe20000000000 */
[----:B------:R-:W-:Y:S01]  /*0880*/  UMOV UR7, 0x3bf921fb ;  /* 0x3bf921fb00077882 */ /* 0x000fe20000000000 */
[----:B------:R-:W-:-:S02]  /*0890*/  ISETP.GE.AND P1, PT, R5, RZ, PT ;  /* 0x000000ff0500720c */ /* 0x000fc40003f26270 */
[-C--:B--2---:R-:W-:Y:S02]  /*08a0*/  @P0 SHF.L.W.U32.HI R0, R3, R4.reuse, R0 ;  /* 0x0000000403000219 */ /* 0x084fe40000010e00 */
[----:B---3--:R-:W-:-:S04]  /*08b0*/  @P0 SHF.L.W.U32.HI R3, R2, R4, R3 ;  /* 0x0000000402030219 */ /* 0x008fc80000010e03 */
[C---:B------:R-:W-:Y:S01]  /*08c0*/  SHF.L.W.U32.HI R2, R3.reuse, 0x2, R0 ;  /* 0x0000000203027819 */ /* 0x040fe20000010e00 */
[----:B------:R-:W-:-:S03]  /*08d0*/  IMAD.SHL.U32 R3, R3, 0x4, RZ ;  /* 0x0000000403037824 */ /* 0x000fc600078e00ff */
[----:B------:R-:W-:Y:S02]  /*08e0*/  SHF.R.S32.HI R4, RZ, 0x1f, R2 ;  /* 0x0000001fff047819 */ /* 0x000fe40000011402 */
[----:B------:R-:W-:Y:S02]  /*08f0*/  LOP3.LUT R5, R2, R5, RZ, 0x3c, !PT ;  /* 0x0000000502057212 */ /* 0x000fe400078e3cff */
[C---:B------:R-:W-:Y:S02]  /*0900*/  LOP3.LUT R10, R4.reuse, R3, RZ, 0x3c, !PT ;  /* 0x00000003040a7212 */ /* 0x040fe400078e3cff */
[----:B------:R-:W-:Y:S02]  /*0910*/  LOP3.LUT R11, R4, R2, RZ, 0x3c, !PT ;  /* 0x00000002040b7212 */ /* 0x000fe400078e3cff */
[----:B------:R-:W-:Y:S02]  /*0920*/  SHF.R.U32.HI R3, RZ, 0x1e, R0 ;  /* 0x0000001eff037819 */ /* 0x000fe40000011600 */
[----:B------:R-:W-:-:S02]  /*0930*/  ISETP.GE.AND P0, PT, R5, RZ, PT ;  /* 0x000000ff0500720c */ /* 0x000fc40003f06270 */
[----:B------:R-:W1:Y:S01]  /*0940*/  I2F.F64.S64 R10, R10 ;  /* 0x0000000a000a7312 */ /* 0x000e620000301c00 */
[----:B------:R-:W-:-:S04]  /*0950*/  LEA.HI R16, R2, R3, RZ, 0x1 ;  /* 0x0000000302107211 */ /* 0x000fc800078f08ff */
[----:B------:R-:W-:-:S05]  /*0960*/  IADD3 R0, PT, PT, -R16, RZ, RZ ;  /* 0x000000ff10007210 */ /* 0x000fca0007ffe1ff */
[----:B------:R-:W-:Y:S01]  /*0970*/  @!P1 IMAD.MOV.U32 R16, RZ, RZ, R0 ;  /* 0x000000ffff109224 */ /* 0x000fe200078e0000 */
[----:B-1----:R-:W-:-:S10]  /*0980*/  DMUL R18, R10, UR6 ;  /* 0x000000060a127c28 */ /* 0x002fd40008000000 */
[----:B------:R-:W1:Y:S02]  /*0990*/  F2F.F32.F64 R18, R18 ;  /* 0x0000001200127310 */ /* 0x000e640000301000 */
[----:B01----:R-:W-:-:S07]  /*09a0*/  FSEL R15, -R18, R18, !P0 ;  /* 0x00000012120f7208 */ /* 0x003fce0004000100 */
.L_x_5:
[----:B------:R-:W-:Y:S05]  /*09b0*/  BSYNC.RECONVERGENT B0 ;  /* 0x0000000000007941 */ /* 0x000fea0003800200 */
.L_x_4:
[----:B------:R-:W-:Y:S01]  /*09c0*/  FMUL R3, R15, R15 ;  /* 0x0000000f0f037220 */ /* 0x000fe20000400000 */
[C---:B------:R-:W-:Y:S01]  /*09d0*/  LOP3.LUT R0, R16.reuse, 0x1, RZ, 0xc0, !PT ;  /* 0x0000000110007812 */ /* 0x040fe200078ec0ff */
[----:B------:R-:W-:Y:S01]  /*09e0*/  BSSY.RECONVERGENT B0, `(.L_x_7) ;  /* 0x000001e000007945 */ /* 0x000fe20003800200 */
[----:B------:R-:W-:Y:S01]  /*09f0*/  IADD3 R16, PT, PT, R16, 0x1, RZ ;  /* 0x0000000110107810 */ /* 0x000fe20007ffe0ff */
[----:B------:R-:W-:Y:S01]  /*0a00*/  FFMA R12, R3, R12, -0.0013887860113754868507 ;  /* 0xbab607ed030c7423 */ /* 0x000fe2000000000c */
[----:B------:R-:W-:Y:S02]  /*0a10*/  ISETP.NE.U32.AND P0, PT, R0, 0x1, PT ;  /* 0x000000010000780c */ /* 0x000fe40003f05070 */
[----:B------:R-:W-:Y:S02]  /*0a20*/  LOP3.LUT P1, RZ, R16, 0x2, RZ, 0xc0, !PT ;  /* 0x0000000210ff7812 */ /* 0x000fe4000782c0ff */
[----:B------:R-:W-:Y:S02]  /*0a30*/  FSEL R2, R13, 0.0083327032625675201416, P0 ;  /* 0x3c0885e40d027808 */ /* 0x000fe40000000000 */
[----:B------:R-:W-:-:S02]  /*0a40*/  FSEL R12, R12, -0.00019574658654164522886, P0 ;  /* 0xb94d41530c0c7808 */ /* 0x000fc40000000000 */
[----:B------:R-:W-:Y:S02]  /*0a50*/  FSEL R0, R15, 1, !P0 ;  /* 0x3f8000000f007808 */ /* 0x000fe40004000000 */
[----:B------:R-:W-:Y:S01]  /*0a60*/  FSEL R11, -R14, -0.16666662693023681641, P0 ;  /* 0xbe2aaaa80e0b7808 */ /* 0x000fe20000000100 */
[C---:B------:R-:W-:Y:S02]  /*0a70*/  FFMA R2, R3.reuse, R12, R2 ;  /* 0x0000000c03027223 */ /* 0x040fe40000000002 */
[C---:B------:R-:W-:Y:S02]  /*0a80*/  FFMA R5, R3.reuse, R0, RZ ;  /* 0x0000000003057223 */ /* 0x040fe400000000ff */
[----:B------:R-:W-:-:S04]  /*0a90*/  FFMA R2, R3, R2, R11 ;  /* 0x0000000203027223 */ /* 0x000fc8000000000b */
[----:B------:R-:W-:-:S04]  /*0aa0*/  FFMA R0, R5, R2, R0 ;  /* 0x0000000205007223 */ /* 0x000fc80000000000 */
[----:B------:R-:W-:-:S04]  /*0ab0*/  @P1 FADD R0, RZ, -R0 ;  /* 0x80000000ff001221 */ /* 0x000fc80000000000 */
[----:B------:R-:W-:-:S04]  /*0ac0*/  FMUL R0, R9, R0 ;  /* 0x0000000009007220 */ /* 0x000fc80000400000 */
[----:B------:R-:W-:-:S04]  /*0ad0*/  FADD R3, |R0|, 0.0010000000474974513054 ;  /* 0x3a83126f00037421 */ /* 0x000fc80000000200 */
[----:B------:R-:W-:Y:S01]  /*0ae0*/  VIADD R2, R3, 0xf3000000 ;  /* 0xf300000003027836 */ /* 0x000fe20000000000 */
[----:B------:R0:W1:Y:S04]  /*0af0*/  MUFU.RSQ R0, R3 ;  /* 0x0000000300007308 */ /* 0x0000680000001400 */
[----:B------:R-:W-:-:S13]  /*0b00*/  ISETP.GT.U32.AND P0, PT, R2, 0x727fffff, PT ;  /* 0x727fffff0200780c */ /* 0x000fda0003f04070 */
[----:B01----:R-:W-:Y:S05]  /*0b10*/  @!P0 BRA `(.L_x_8) ;  /* 0x0000000000188947 */ /* 0x003fea0003800000 */
[----:B------:R-:W-:Y:S01]  /*0b20*/  BSSY.RECONVERGENT B1, `(.L_x_9) ;  /* 0x0000003000017945 */ /* 0x000fe20003800200 */
[----:B------:R-:W-:-:S07]  /*0b30*/  MOV R9, 0xb50 ;  /* 0x00000b5000097802 */ /* 0x000fce0000000f00 */
[----:B------:R-:W-:Y:S05]  /*0b40*/  CALL.REL.NOINC `($__internal_0_$__cuda_sm20_sqrt_rn_f32_slowpath) ;  /* 0x0000000000d07944 */ /* 0x000fea0003c00000 */
[----:B------:R-:W-:Y:S05]  /*0b50*/  BSYNC.RECONVERGENT B1 ;  /* 0x0000000000017941 */ /* 0x000fea0003800200 */
.L_x_9:
[----:B------:R-:W-:Y:S01]  /*0b60*/  MOV R2, R0 ;  /* 0x0000000000027202 */ /* 0x000fe20000000f00 */
[----:B------:R-:W-:Y:S06]  /*0b70*/  BRA `(.L_x_10) ;  /* 0x0000000000107947 */ /* 0x000fec0003800000 */
.L_x_8:
[----:B------:R-:W-:Y:S01]  /*0b80*/  FMUL.FTZ R2, R3, R0 ;  /* 0x0000000003027220 */ /* 0x000fe20000410000 */
[----:B------:R-:W-:-:S03]  /*0b90*/  FMUL.FTZ R0, R0, 0.5 ;  /* 0x3f00000000007820 */ /* 0x000fc60000410000 */
[----:B------:R-:W-:-:S04]  /*0ba0*/  FFMA R3, -R2, R2, R3 ;  /* 0x0000000202037223 */ /* 0x000fc80000000103 */
[----:B------:R-:W-:-:S07]  /*0bb0*/  FFMA R2, R3, R0, R2 ;  /* 0x0000000003027223 */ /* 0x000fce0000000002 */
.L_x_10:
[----:B------:R-:W-:Y:S05]  /*0bc0*/  BSYNC.RECONVERGENT B0 ;  /* 0x0000000000007941 */ /* 0x000fea0003800200 */
.L_x_7:
[----:B------:R-:W-:Y:S01]  /*0bd0*/  FADD R0, R2, 1 ;  /* 0x3f80000002007421 */ /* 0x000fe20000000000 */
[----:B------:R-:W-:Y:S02]  /*0be0*/  IMAD.MOV.U32 R5, RZ, RZ, 0x3e055027 ;  /* 0x3e055027ff057424 */ /* 0x000fe400078e00ff */
[----:B------:R-:W-:Y:S02]  /*0bf0*/  HFMA2 R11, -RZ, RZ, 0.96630859375, -0.0022525787353515625 ;  /* 0x3bbb989dff0b7431 */ /* 0x000fe400000001ff */
[----:B------:R-:W-:Y:S01]  /*0c00*/  IMAD.MOV.U32 R4, RZ, RZ, 0x437c0000 ;  /* 0x437c0000ff047424 */ /* 0x000fe200078e00ff */
[----:B------:R-:W0:Y:S01]  /*0c10*/  LDCU UR5, c[0x0][0x38c] ;  /* 0x00007180ff0577ac */ /* 0x000e220008000800 */
[----:B------:R-:W-:Y:S01]  /*0c20*/  FSETP.GEU.AND P0, PT, R0, 1.175494350822287508e-38, PT ;  /* 0x008000000000780b */ /* 0x000fe20003f0e000 */
[----:B------:R-:W-:-:S12]  /*0c30*/  UIADD3 UR4, UPT, UPT, UR4, 0x1, URZ ;  /* 0x0000000104047890 */ /* 0x000fd8000fffe0ff */
[----:B------:R-:W-:-:S04]  /*0c40*/  @!P0 FMUL R0, R0, 8388608 ;  /* 0x4b00000000008820 */ /* 0x000fc80000400000 */
[C---:B------:R-:W-:Y:S01]  /*0c50*/  VIADD R3, R0.reuse, 0xc0d55555 ;  /* 0xc0d5555500037836 */ /* 0x040fe20000000000 */
[----:B0-----:R-:W-:Y:S01]  /*0c60*/  UISETP.NE.AND UP0, UPT, UR4, UR5, UPT ;  /* 0x000000050400728c */ /* 0x001fe2000bf05270 */
[----:B------:R-:W-:-:S03]  /*0c70*/  FSETP.NEU.AND P1, PT, R0, RZ, PT ;  /* 0x000000ff0000720b */ /* 0x000fc60003f2d000 */
[----:B------:R-:W-:-:S04]  /*0c80*/  LOP3.LUT R9, R3, 0xff800000, RZ, 0xc0, !PT ;  /* 0xff80000003097812 */ /* 0x000fc800078ec0ff */
[-C--:B------:R-:W-:Y:S02]  /*0c90*/  IADD3 R3, PT, PT, R0, -R9.reuse, RZ ;  /* 0x8000000900037210 */ /* 0x080fe40007ffe0ff */
[----:B------:R-:W-:-:S03]  /*0ca0*/  I2FP.F32.S32 R9, R9 ;  /* 0x0000000900097245 */ /* 0x000fc60000201400 */
[----:B------:R-:W-:-:S04]  /*0cb0*/  FADD R8, R3, -1 ;  /* 0xbf80000003087421 */ /* 0x000fc80000000000 */
[----:B------:R-:W-:-:S04]  /*0cc0*/  FFMA R3, R8, -R5, 0.14084610342979431152 ;  /* 0x3e1039f608037423 */ /* 0x000fc80000000805 */
[----:B------:R-:W-:-:S04]  /*0cd0*/  FFMA R3, R8, R3, -0.12148627638816833496 ;  /* 0xbdf8cdcc08037423 */ /* 0x000fc80000000003 */
[----:B------:R-:W-:Y:S01]  /*0ce0*/  FFMA R5, R8, R3, 0.13980610668659210205 ;  /* 0x3e0f295508057423 */ /* 0x000fe20000000003 */
[----:B------:R-:W-:-:S03]  /*0cf0*/  FFMA.SAT R3, R2, -R11, 0.5 ;  /* 0x3f00000002037423 */ /* 0x000fc6000000280b */
[C---:B------:R-:W-:Y:S01]  /*0d00*/  FFMA R5, R8.reuse, R5, -0.16684235632419586182 ;  /* 0xbe2ad8b908057423 */ /* 0x040fe20000000005 */
[----:B------:R-:W-:Y:S01]  /*0d10*/  FFMA.RM R3, R3, R4, 12582913 ;  /* 0x4b40000103037423 */ /* 0x000fe20000004004 */
[----:B------:R-:W-:Y:S02]  /*0d20*/  FSEL R4, RZ, -23, P0 ;  /* 0xc1b80000ff047808 */ /* 0x000fe40000000000 */
[----:B------:R-:W-:Y:S01]  /*0d30*/  FFMA R11, R8, R5, 0.20012299716472625732 ;  /* 0x3e4ced0b080b7423 */ /* 0x000fe20000000005 */
[----:B------:R-:W-:Y:S01]  /*0d40*/  FADD R5, R3, -12583039 ;  /* 0xcb40007f03057421 */ /* 0x000fe20000000000 */
[----:B------:R-:W-:Y:S01]  /*0d50*/  ISETP.GT.U32.AND P0, PT, R0, 0x7f7fffff, PT ;  /* 0x7f7fffff0000780c */ /* 0x000fe20003f04070 */
[----:B------:R-:W-:Y:S01]  /*0d60*/  FFMA R4, R9, 1.1920928955078125e-07, R4 ;  /* 0x3400000009047823 */ /* 0x000fe20000000004 */
[----:B------:R-:W-:Y:S01]  /*0d70*/  FFMA R11, R8, R11, -0.24999669194221496582 ;  /* 0xbe7fff22080b7423 */ /* 0x000fe2000000000b */
[----:B------:R-:W-:Y:S01]  /*0d80*/  FFMA R5, R2, -1.4426950216293334961, -R5 ;  /* 0xbfb8aa3b02057823 */ /* 0x000fe20000000805 */
[----:B------:R-:W-:Y:S01]  /*0d90*/  MOV R9, 0x7f800000 ;  /* 0x7f80000000097802 */ /* 0x000fe20000000f00 */
[----:B------:R-:W-:-:S02]  /*0da0*/  IMAD.SHL.U32 R3, R3, 0x800000, RZ ;  /* 0x0080000003037824 */ /* 0x000fc400078e00ff */
[----:B------:R-:W-:Y:S01]  /*0db0*/  FFMA R11, R8, R11, 0.33333182334899902344 ;  /* 0x3eaaaa78080b7423 */ /* 0x000fe2000000000b */
[----:B------:R-:W-:-:S03]  /*0dc0*/  FFMA R5, R2, -1.925963033500011079e-08, R5 ;  /* 0xb2a5706002057823 */ /* 0x000fc60000000005 */
[C---:B------:R-:W-:Y:S01]  /*0dd0*/  FFMA R11, R8.reuse, R11, -0.5 ;  /* 0xbf000000080b7423 */ /* 0x040fe2000000000b */
[----:B------:R-:W0:Y:S03]  /*0de0*/  MUFU.EX2 R2, R5 ;  /* 0x0000000500027308 */ /* 0x000e260000000800 */
[----:B------:R-:W-:-:S04]  /*0df0*/  FMUL R11, R8, R11 ;  /* 0x0000000b080b7220 */ /* 0x000fc80000400000 */
[----:B------:R-:W-:-:S04]  /*0e00*/  FFMA R11, R8, R11, R8 ;  /* 0x0000000b080b7223 */ /* 0x000fc80000000008 */
[----:B------:R-:W-:Y:S01]  /*0e10*/  FFMA R4, R4, 0.69314718246459960938, R11 ;  /* 0x3f31721804047823 */ /* 0x000fe2000000000b */
[----:B------:R-:W-:-:S05]  /*0e20*/  @P0 FFMA R4, R0, R9, +INF ;  /* 0x7f80000000040423 */ /* 0x000fca0000000009 */
[----:B------:R-:W-:Y:S01]  /*0e30*/  FSEL R9, R4, -INF , P1 ;  /* 0xff80000004097808 */ /* 0x000fe20000800000 */
[----:B0-----:R-:W-:-:S04]  /*0e40*/  FMUL R2, R3, R2 ;  /* 0x0000000203027220 */ /* 0x001fc80000400000 */
[----:B------:R-:W-:Y:S01]  /*0e50*/  FMUL R5, R2, R9 ;  /* 0x0000000902057220 */ /* 0x000fe20000400000 */
[----:B------:R-:W-:Y:S06]  /*0e60*/  BRA.U UP0, `(.L_x_11) ;  /* 0xfffffff100a87547 */ /* 0x000fec000b83ffff */
.L_x_0:
[----:B-----5:R-:W-:Y:S01]  /*0e70*/  STG.E desc[UR8][R6.64], R5 ;  /* 0x0000000506007986 */ /* 0x020fe2000c101908 */
[----:B------:R-:W-:Y:S05]  /*0e80*/  EXIT ;  /* 0x000000000000794d */ /* 0x000fea0003800000 */
        .weak           $__internal_0_$__cuda_sm20_sqrt_rn_f32_slowpath
        .type           $__internal_0_$__cuda_sm20_sqrt_rn_f32_slowpath,@function
        .size           $__internal_0_$__cuda_sm20_sqrt_rn_f32_slowpath,(.L_x_40 - $__internal_0_$__cuda_sm20_sqrt_rn_f32_slowpath)
$__internal_0_$__cuda_sm20_sqrt_rn_f32_slowpath:
[----:B------:R-:W-:-:S13]  /*0e90*/  LOP3.LUT P0, RZ, R3, 0x7fffffff, RZ, 0xc0, !PT ;  /* 0x7fffffff03ff7812 */ /* 0x000fda000780c0ff */
[----:B------:R-:W-:Y:S01]  /*0ea0*/  @!P0 MOV R2, R3 ;  /* 0x0000000300028202 */ /* 0x000fe20000000f00 */
[----:B------:R-:W-:Y:S06]  /*0eb0*/  @!P0 BRA `(.L_x_12) ;  /* 0x0000000000448947 */ /* 0x000fec0003800000 */
[----:B------:R-:W-:Y:S01]  /*0ec0*/  FSETP.GEU.FTZ.AND P0, PT, R3, RZ, PT ;  /* 0x000000ff0300720b */ /* 0x000fe20003f1e000 */
[----:B------:R-:W-:-:S12]  /*0ed0*/  IMAD.MOV.U32 R0, RZ, RZ, R3 ;  /* 0x000000ffff007224 */ /* 0x000fd800078e0003 */
[----:B------:R-:W-:Y:S01]  /*0ee0*/  @!P0 MOV R2, 0x7fffffff ;  /* 0x7fffffff00028802 */ /* 0x000fe20000000f00 */
[----:B------:R-:W-:Y:S06]  /*0ef0*/  @!P0 BRA `(.L_x_12) ;  /* 0x0000000000348947 */ /* 0x000fec0003800000 */
[----:B------:R-:W-:-:S13]  /*0f00*/  FSETP.GTU.FTZ.AND P0, PT, |R0|, +INF , PT ;  /* 0x7f8000000000780b */ /* 0x000fda0003f1c200 */
[----:B------:R-:W-:Y:S01]  /*0f10*/  @P0 FADD.FTZ R2, R0, 1 ;  /* 0x3f80000000020421 */ /* 0x000fe20000010000 */
[----:B------:R-:W-:Y:S06]  /*0f20*/  @P0 BRA `(.L_x_12) ;  /* 0x0000000000280947 */ /* 0x000fec0003800000 */
[----:B------:R-:W-:-:S13]  /*0f30*/  FSETP.NEU.FTZ.AND P0, PT, |R0|, +INF , PT ;  /* 0x7f8000000000780b */ /* 0x000fda0003f1d200 */
[----:B------:R-:W-:-:S04]  /*0f40*/  @P0 FFMA R3, R0, 1.84467440737095516160e+19, RZ ;  /* 0x5f80000000030823 */ /* 0x000fc800000000ff */
[----:B------:R-:W0:Y:S02]  /*0f50*/  @P0 MUFU.RSQ R2, R3 ;  /* 0x0000000300020308 */ /* 0x000e240000001400 */
[----:B0-----:R-:W-:Y:S01]  /*0f60*/  @P0 FMUL.FTZ R4, R3, R2 ;  /* 0x0000000203040220 */ /* 0x001fe20000410000 */
[----:B------:R-:W-:Y:S01]  /*0f70*/  @P0 FMUL.FTZ R8, R2, 0.5 ;  /* 0x3f00000002080820 */ /* 0x000fe20000410000 */
[----:B------:R-:W-:Y:S02]  /*0f80*/  @!P0 IMAD.MOV.U32 R2, RZ, RZ, R0 ;  /* 0x000000ffff028224 */ /* 0x000fe400078e0000 */
[----:B------:R-:W-:-:S04]  /*0f90*/  @P0 FADD.FTZ R5, -R4, -RZ ;  /* 0x800000ff04050221 */ /* 0x000fc80000010100 */
[----:B------:R-:W-:-:S04]  /*0fa0*/  @P0 FFMA R5, R4, R5, R3 ;  /* 0x0000000504050223 */ /* 0x000fc80000000003 */
[----:B------:R-:W-:-:S04]  /*0fb0*/  @P0 FFMA R5, R5, R8, R4 ;  /* 0x0000000805050223 */ /* 0x000fc80000000004 */
[----:B------:R-:W-:-:S07]  /*0fc0*/  @P0 FMUL.FTZ R2, R5, 2.3283064365386962891e-10 ;  /* 0x2f80000005020820 */ /* 0x000fce0000410000 */
.L_x_12:
[----:B------:R-:W-:Y:S01]  /*0fd0*/  HFMA2 R3, -RZ, RZ, 0, 0 ;  /* 0x00000000ff037431 */ /* 0x000fe200000001ff */
[----:B------:R-:W-:Y:S01]  /*0fe0*/  MOV R0, R2 ;  /* 0x0000000200007202 */ /* 0x000fe20000000f00 */
[----:B------:R-:W-:-:S04]  /*0ff0*/  IMAD.MOV.U32 R2, RZ, RZ, R9 ;  /* 0x000000ffff027224 */ /* 0x000fc800078e0009 */
[----:B------:R-:W-:Y:S05]  /*1000*/  RET.REL.NODEC R2 `(_Z21intensive_computationPfii) ;  /* 0xffffffec02fc7950 */ /* 0x000fea0003c3ffff */
.L_x_13:
[----:B------:R-:W-:-:S00]  /*1010*/  BRA `(.L_x_13) ;  /* 0xfffffffc00fc7947 */ /* 0x000fc0000383ffff */
[----:B------:R-:W-:-:S00]  /*1020*/  NOP ;  /* 0x0000000000007918 */ /* 0x000fc00000000000 */
        /* <DEDUP_REMOVED lines=13> */
.L_x_40:


//--------------------- .text._Z8backwardPfS_S_S_S_S_S_S_ --------------------------
	.section	.text._Z8backwardPfS_S_S_S_S_S_S_,"ax",@progbits
	.align	128
        .global         _Z8backwardPfS_S_S_S_S_S_S_
        .type           _Z8backwardPfS_S_S_S_S_S_S_,@function
        .size           _Z8backwardPfS_S_S_S_S_S_S_,(.L_x_41 - _Z8backwardPfS_S_S_S_S_S_S_)
        .other          _Z8backwardPfS_S_S_S_S_S_S_,@"STO_CUDA_ENTRY STV_DEFAULT"
_Z8backwardPfS_S_S_S_S_S_S_:
.text._Z8backwardPfS_S_S_S_S_S_S_:
[----:B------:R-:W-:Y:S08]  /*0000*/  LDC R1, c[0x0][0x37c] ;  /* 0x0000df00ff017b82 */ /* 0x000ff00000000800 */
[----:B------:R-:W0:Y:S01]  /*0010*/  LDC.64 R2, c[0x0][0x398] ;  /* 0x0000e600ff027b82 */ /* 0x000e220000000a00 */
[----:B------:R-:W0:Y:S02]  /*0020*/  LDCU.64 UR6, c[0x0][0x358] ;  /* 0x00006b00ff0677ac */ /* 0x000e240008000a00 */
[----:B0-----:R0:W2:Y:S05]  /*0030*/  LDG.E R2, desc[UR6][R2.64] ;  /* 0x0000000602027981 */ /* 0x0010aa000c1e1900 */
[----:B------:R-:W1:Y:S02]  /*0040*/  LDC.64 R4, c[0x0][0x388] ;  /* 0x0000e200ff047b82 */ /* 0x000e640000000a00 */
[----:B-1----:R-:W3:Y:S01]  /*0050*/  LDG.E R5, desc[UR6][R4.64] ;  /* 0x0000000604057981 */ /* 0x002ee2000c1e1900 */
[----:B------:R-:W-:Y:S01]  /*0060*/  HFMA2 R7, -RZ, RZ, 0.96630859375, -0.0022525787353515625 ;  /* 0x3bbb989dff077431 */ /* 0x000fe200000001ff */
[----:B------:R-:W-:Y:S01]  /*0070*/  MOV R9, 0x437c0000 ;  /* 0x437c000000097802 */ /* 0x000fe20000000f00 */
[----:B0-----:R-:W0:Y:S03]  /*0080*/  S2R R3, SR_TID.X ;  /* 0x0000000000037919 */ /* 0x001e260000002100 */
[----:B--2---:R-:W-:-:S04]  /*0090*/  FFMA.SAT R0, R2, -R7, 0.5 ;  /* 0x3f00000002007423 */ /* 0x004fc80000002807 */
[----:B------:R-:W-:-:S04]  /*00a0*/  FFMA.RM R0, R0, R9, 12582913 ;  /* 0x4b40000100007423 */ /* 0x000fc80000004009 */
[C---:B------:R-:W-:Y:S01]  /*00b0*/  FADD R7, R0.reuse, -12583039 ;  /* 0xcb40007f00077421 */ /* 0x040fe20000000000 */
[----:B------:R-:W-:-:S03]  /*00c0*/  SHF.L.U32 R0, R0, 0x17, RZ ;  /* 0x0000001700007819 */ /* 0x000fc600000006ff */
[----:B------:R-:W-:-:S04]  /*00d0*/  FFMA R7, R2, -1.4426950216293334961, -R7 ;  /* 0xbfb8aa3b02077823 */ /* 0x000fc80000000807 */
[----:B------:R-:W-:-:S06]  /*00e0*/  FFMA R7, R2, -1.925963033500011079e-08, R7 ;  /* 0xb2a5706002077823 */ /* 0x000fcc0000000007 */
[----:B------:R-:W1:Y:S01]  /*00f0*/  MUFU.EX2 R7, R7 ;  /* 0x0000000700077308 */ /* 0x000e620000000800 */
[----:B---3--:R-:W-:Y:S01]  /*0100*/  FADD R5, R2, -R5 ;  /* 0x8000000502057221 */ /* 0x008fe20000000000 */
[----:B-1----:R-:W-:-:S05]  /*0110*/  FFMA R0, R0, R7, 1 ;  /* 0x3f80000000007423 */ /* 0x002fca0000000007 */
[----:B------:R-:W-:-:S04]  /*0120*/  IADD3 R4, PT, PT, R0, 0x1800000, RZ ;  /* 0x0180000000047810 */ /* 0x000fc80007ffe0ff */
[----:B------:R-:W-:-:S04]  /*0130*/  LOP3.LUT R4, R4, 0x7f800000, RZ, 0xc0, !PT ;  /* 0x7f80000004047812 */ /* 0x000fc800078ec0ff */
[----:B------:R-:W-:-:S13]  /*0140*/  ISETP.GT.U32.AND P0, PT, R4, 0x1ffffff, PT ;  /* 0x01ffffff0400780c */ /* 0x000fda0003f04070 */
[----:B0-----:R-:W-:Y:S05]  /*0150*/  @P0 BRA `(.L_x_14) ;  /* 0x00000000000c0947 */ /* 0x001fea0003800000 */
[----:B------:R-:W-:-:S07]  /*0160*/  MOV R8, 0x180 ;  /* 0x0000018000087802 */ /* 0x000fce0000000f00 */
[----:B------:R-:W-:Y:S05]  /*0170*/  CALL.REL.NOINC `($__internal_1_$__cuda_sm20_rcp_rn_f32_slowpath) ;  /* 0x00000004006c7944 */ /* 0x000fea0003c00000 */
[----:B------:R-:W-:Y:S05]  /*0180*/  BRA `(.L_x_15) ;  /* 0x0000000000107947 */ /* 0x000fea0003800000 */
.L_x_14:
[----:B------:R-:W0:Y:S02]  /*0190*/  MUFU.RCP R7, R0 ;  /* 0x0000000000077308 */ /* 0x000e240000001000 */
[----:B0-----:R-:W-:-:S04]  /*01a0*/  FFMA R2, R0, R7, -1 ;  /* 0xbf80000000027423 */ /* 0x001fc80000000007 */
[----:B------:R-:W-:-:S04]  /*01b0*/  FADD.FTZ R2, -R2, -RZ ;  /* 0x800000ff02027221 */ /* 0x000fc80000010100 */
[----:B------:R-:W-:-:S07]  /*01c0*/  FFMA R2, R7, R2, R7 ;  /* 0x0000000207027223 */ /* 0x000fce0000000007 */
.L_x_15:
[----:B------:R-:W0:Y:S01]  /*01d0*/  S2UR UR5, SR_CgaCtaId ;  /* 0x00000000000579c3 */ /* 0x000e220000008800 */
[----:B------:R-:W-:Y:S01]  /*01e0*/  ISETP.GT.U32.AND P0, PT, R3, 0x2, PT ;  /* 0x000000020300780c */ /* 0x000fe20003f04070 */
[----:B------:R-:W-:Y:S01]  /*01f0*/  UMOV UR4, 0x400 ;  /* 0x0000040000047882 */ /* 0x000fe20000000000 */
[----:B------:R-:W-:Y:S01]  /*0200*/  FADD R7, -R2, 1 ;  /* 0x3f80000002077421 */ /* 0x000fe20000000100 */
[----:B------:R-:W-:Y:S03]  /*0210*/  BSSY.RECONVERGENT B0, `(.L_x_16) ;  /* 0x0000028000007945 */ /* 0x000fe60003800200 */
[----:B------:R-:W-:-:S04]  /*0220*/  FMUL R2, R7, R2 ;  /* 0x0000000207027220 */ /* 0x000fc80000400000 */
[----:B------:R-:W-:Y:S01]  /*0230*/  FMUL R5, R5, R2 ;  /* 0x0000000205057220 */ /* 0x000fe20000400000 */
[----:B0-----:R-:W-:-:S06]  /*0240*/  ULEA UR4, UR5, UR4, 0x18 ;  /* 0x0000000405047291 */ /* 0x001fcc000f8ec0ff */
[----:B------:R-:W-:Y:S01]  /*0250*/  LEA R4, R3, UR4, 0x2 ;  /* 0x0000000403047c11 */ /* 0x000fe2000f8e10ff */
[----:B------:R-:W-:Y:S06]  /*0260*/  @P0 BRA `(.L_x_17) ;  /* 0x0000000000880947 */ /* 0x000fec0003800000 */
[----:B------:R-:W0:Y:S08]  /*0270*/  LDC.64 R8, c[0x0][0x390] ;  /* 0x0000e400ff087b82 */ /* 0x000e300000000a00 */
[----:B------:R-:W1:Y:S01]  /*0280*/  LDC.64 R6, c[0x0][0x3b0] ;  /* 0x0000ec00ff067b82 */ /* 0x000e620000000a00 */
[----:B0-----:R-:W-:-:S06]  /*0290*/  IMAD.WIDE.U32 R8, R3, 0x4, R8 ;  /* 0x0000000403087825 */ /* 0x001fcc00078e0008 */
[----:B------:R-:W2:Y:S01]  /*02a0*/  LDG.E R8, desc[UR6][R8.64] ;  /* 0x0000000608087981 */ /* 0x000ea2000c1e1900 */
[----:B-1----:R-:W-:-:S06]  /*02b0*/  IMAD.WIDE.U32 R6, R3, 0x4, R6 ;  /* 0x0000000403067825 */ /* 0x002fcc00078e0006 */
[----:B------:R-:W3:Y:S01]  /*02c0*/  LDG.E R6, desc[UR6][R6.64] ;  /* 0x0000000606067981 */ /* 0x000ee2000c1e1900 */
[----:B------:R-:W-:Y:S01]  /*02d0*/  HFMA2 R11, -RZ, RZ, 0.96630859375, -0.0022525787353515625 ;  /* 0x3bbb989dff0b7431 */ /* 0x000fe200000001ff */
[----:B------:R-:W-:Y:S01]  /*02e0*/  MOV R13, 0x437c0000 ;  /* 0x437c0000000d7802 */ /* 0x000fe20000000f00 */
[----:B------:R-:W-:Y:S03]  /*02f0*/  BSSY.RECONVERGENT B1, `(.L_x_18) ;  /* 0x0000015000017945 */ /* 0x000fe60003800200 */
[----:B--2---:R-:W-:-:S04]  /*0300*/  FFMA.SAT R0, R8, -R11, 0.5 ;  /* 0x3f00000008007423 */ /* 0x004fc8000000280b */
[----:B------:R-:W-:-:S04]  /*0310*/  FFMA.RM R0, R0, R13, 12582913 ;  /* 0x4b40000100007423 */ /* 0x000fc8000000400d */
[C---:B------:R-:W-:Y:S01]  /*0320*/  FADD R11, R0.reuse, -12583039 ;  /* 0xcb40007f000b7421 */ /* 0x040fe20000000000 */
[----:B------:R-:W-:Y:S01]  /*0330*/  SHF.L.U32 R0, R0, 0x17, RZ ;  /* 0x0000001700007819 */ /* 0x000fe200000006ff */
[----:B---3--:R-:W-:Y:S02]  /*0340*/  FMUL R6, R5, R6 ;  /* 0x0000000605067220 */ /* 0x008fe40000400000 */
[----:B------:R-:W-:-:S04]  /*0350*/  FFMA R11, R8, -1.4426950216293334961, -R11 ;  /* 0xbfb8aa3b080b7823 */ /* 0x000fc8000000080b */
[----:B------:R-:W-:-:S06]  /*0360*/  FFMA R11, R8, -1.925963033500011079e-08, R11 ;  /* 0xb2a57060080b7823 */ /* 0x000fcc000000000b */
[----:B------:R-:W0:Y:S02]  /*0370*/  MUFU.EX2 R11, R11 ;  /* 0x0000000b000b7308 */ /* 0x000e240000000800 */
[----:B0-----:R-:W-:-:S05]  /*0380*/  FFMA R0, R0, R11, 1 ;  /* 0x3f80000000007423 */ /* 0x001fca000000000b */
[----:B------:R-:W-:-:S04]  /*0390*/  IADD3 R2, PT, PT, R0, 0x1800000, RZ ;  /* 0x0180000000027810 */ /* 0x000fc80007ffe0ff */
[----:B------:R-:W-:-:S04]  /*03a0*/  LOP3.LUT R2, R2, 0x7f800000, RZ, 0xc0, !PT ;  /* 0x7f80000002027812 */ /* 0x000fc800078ec0ff */
[----:B------:R-:W-:-:S13]  /*03b0*/  ISETP.GT.U32.AND P0, PT, R2, 0x1ffffff, PT ;  /* 0x01ffffff0200780c */ /* 0x000fda0003f04070 */
[----:B------:R-:W-:Y:S05]  /*03c0*/  @P0 BRA `(.L_x_19) ;  /* 0x00000000000c0947 */ /* 0x000fea0003800000 */
[----:B------:R-:W-:-:S07]  /*03d0*/  MOV R8, 0x3f0 ;  /* 0x000003f000087802 */ /* 0x000fce0000000f00 */
[----:B------:R-:W-:Y:S05]  /*03e0*/  CALL.REL.NOINC `($__internal_1_$__cuda_sm20_rcp_rn_f32_slowpath) ;  /* 0x0000000000d07944 */ /* 0x000fea0003c00000 */
[----:B------:R-:W-:Y:S05]  /*03f0*/  BRA `(.L_x_20) ;  /* 0x0000000000107947 */ /* 0x000fea0003800000 */
.L_x_19:
[----:B------:R-:W0:Y:S02]  /*0400*/  MUFU.RCP R7, R0 ;  /* 0x0000000000077308 */ /* 0x000e240000001000 */
[----:B0-----:R-:W-:-:S04]  /*0410*/  FFMA R2, R0, R7, -1 ;  /* 0xbf80000000027423 */ /* 0x001fc80000000007 */
[----:B------:R-:W-:-:S04]  /*0420*/  FADD.FTZ R2, -R2, -RZ ;  /* 0x800000ff02027221 */ /* 0x000fc80000010100 */
[----:B------:R-:W-:-:S07]  /*0430*/  FFMA R2, R7, R2, R7 ;  /* 0x0000000207027223 */ /* 0x000fce0000000007 */
.L_x_20:
[----:B------:R-:W-:Y:S05]  /*0440*/  BSYNC.RECONVERGENT B1 ;  /* 0x0000000000017941 */ /* 0x000fea0003800200 */
.L_x_18:
[----:B------:R-:W-:-:S04]  /*0450*/  FADD R7, -R2, 1 ;  /* 0x3f80000002077421 */ /* 0x000fc80000000100 */
[----:B------:R-:W-:-:S04]  /*0460*/  FMUL R7, R7, R2 ;  /* 0x0000000207077220 */ /* 0x000fc80000400000 */
[----:B------:R-:W-:-:S05]  /*0470*/  FMUL R7, R6, R7 ;  /* 0x0000000706077220 */ /* 0x000fca0000400000 */
[----:B------:R0:W-:Y:S02]  /*0480*/  STS [R4], R7 ;  /* 0x0000000704007388 */ /* 0x0001e40000000800 */
.L_x_17:
[----:B------:R-:W-:Y:S05]  /*0490*/  BSYNC.RECONVERGENT B0 ;  /* 0x0000000000007941 */ /* 0x000fea0003800200 */
.L_x_16:
[----:B------:R-:W-:Y:S01]  /*04a0*/  BAR.SYNC.DEFER_BLOCKING 0x0 ;  /* 0x0000000000007b1d */ /* 0x000fe20000010000 */
[----:B------:R-:W-:-:S05]  /*04b0*/  ISETP.GT.U32.AND P1, PT, R3, 0x2, PT ;  /* 0x000000020300780c */ /* 0x000fca0003f24070 */
[----:B------:R-:W-:Y:S08]  /*04c0*/  BSSY.RECONVERGENT B0, `(.L_x_21) ;  /* 0x0000011000007945 */ /* 0x000ff00003800200 */
[----:B------:R-:W-:Y:S05]  /*04d0*/  @P1 BRA `(.L_x_22) ;  /* 0x00000000003c1947 */ /* 0x000fea0003800000 */
[----:B0-----:R-:W0:Y:S08]  /*04e0*/  LDC.64 R6, c[0x0][0x390] ;  /* 0x0000e400ff067b82 */ /* 0x001e300000000a00 */
[----:B------:R-:W1:Y:S01]  /*04f0*/  LDC.64 R8, c[0x0][0x3b0] ;  /* 0x0000ec00ff087b82 */ /* 0x000e620000000a00 */
[----:B0-----:R-:W-:-:S06]  /*0500*/  IMAD.WIDE.U32 R6, R3, 0x4, R6 ;  /* 0x0000000403067825 */ /* 0x001fcc00078e0006 */
[----:B------:R-:W2:Y:S01]  /*0510*/  LDG.E R6, desc[UR6][R6.64] ;  /* 0x0000000606067981 */ /* 0x000ea2000c1e1900 */
[----:B-1----:R-:W-:-:S05]  /*0520*/  IMAD.WIDE.U32 R8, R3, 0x4, R8 ;  /* 0x0000000403087825 */ /* 0x002fca00078e0008 */
[----:B------:R-:W2:Y:S01]  /*0530*/  LDG.E R11, desc[UR6][R8.64] ;  /* 0x00000006080b7981 */ /* 0x000ea2000c1e1900 */
[----:B------:R-:W-:Y:S01]  /*0540*/  FMUL R2, R5, 0.5 ;  /* 0x3f00000005027820 */ /* 0x000fe20000400000 */
[----:B------:R-:W-:-:S03]  /*0550*/  ISETP.NE.AND P0, PT, R3, RZ, PT ;  /* 0x000000ff0300720c */ /* 0x000fc60003f05270 */
[----:B--2---:R-:W-:-:S05]  /*0560*/  FFMA R11, -R2, R6, R11 ;  /* 0x00000006020b7223 */ /* 0x004fca000000010b */
[----:B------:R1:W-:Y:S05]  /*0570*/  STG.E desc[UR6][R8.64], R11 ;  /* 0x0000000b08007986 */ /* 0x0003ea000c101906 */
[----:B------:R-:W-:Y:S05]  /*0580*/  @P0 BRA `(.L_x_22) ;  /* 0x0000000000100947 */ /* 0x000fea0003800000 */
[----:B------:R-:W0:Y:S02]  /*0590*/  LDC.64 R6, c[0x0][0x3b8] ;  /* 0x0000ee00ff067b82 */ /* 0x000e240000000a00 */
[----:B0-----:R-:W2:Y:S02]  /*05a0*/  LDG.E R0, desc[UR6][R6.64] ;  /* 0x0000000606007981 */ /* 0x001ea4000c1e1900 */
[----:B--2---:R-:W-:-:S05]  /*05b0*/  FADD R5, -R2, R0 ;  /* 0x0000000002057221 */ /* 0x004fca0000000100 */
[----:B------:R2:W-:Y:S02]  /*05c0*/  STG.E desc[UR6][R6.64], R5 ;  /* 0x0000000506007986 */ /* 0x0005e4000c101906 */
.L_x_22:
[----:B------:R-:W-:Y:S05]  /*05d0*/  BSYNC.RECONVERGENT B0 ;  /* 0x0000000000007941 */ /* 0x000fea0003800200 */
.L_x_21:
[----:B------:R-:W-:Y:S06]  /*05e0*/  BAR.SYNC.DEFER_BLOCKING 0x0 ;  /* 0x0000000000007b1d */ /* 0x000fec0000010000 */
[----:B------:R-:W-:Y:S05]  /*05f0*/  @P1 EXIT ;  /* 0x000000000000194d */ /* 0x000fea0003800000 */
[----:B-1----:R-:W1:Y:S01]  /*0600*/  LDC.64 R8, c[0x0][0x3a0] ;  /* 0x0000e800ff087b82 */ /* 0x002e620000000a00 */
[----:B0-----:R-:W0:Y:S07]  /*0610*/  LDS R4, [R4] ;  /* 0x0000000004047984 */ /* 0x001e2e0000000800 */
[----:B--2---:R-:W2:Y:S01]  /*0620*/  LDC.64 R6, c[0x0][0x380] ;  /* 0x0000e000ff067b82 */ /* 0x004ea20000000a00 */
[----:B-1----:R-:W-:-:S05]  /*0630*/  IMAD.WIDE.U32 R8, R3, 0x4, R8 ;  /* 0x0000000403087825 */ /* 0x002fca00078e0008 */
[----:B------:R-:W3:Y:S04]  /*0640*/  LDG.E R11, desc[UR6][R8.64] ;  /* 0x00000006080b7981 */ /* 0x000ee8000c1e1900 */
[----:B--2---:R-:W3:Y:S04]  /*0650*/  LDG.E R5, desc[UR6][R6.64] ;  /* 0x0000000606057981 */ /* 0x004ee8000c1e1900 */
[----:B------:R-:W2:Y:S01]  /*0660*/  LDG.E R15, desc[UR6][R8.64+0xc] ;  /* 0x00000c06080f7981 */ /* 0x000ea2000c1e1900 */
[----:B0-----:R-:W-:-:S04]  /*0670*/  FMUL R0, R4, 0.5 ;  /* 0x3f00000004007820 */ /* 0x001fc80000400000 */
[----:B---3--:R-:W-:Y:S02]  /*0680*/  FFMA R5, -R0, R5, R11 ;  /* 0x0000000500057223 */ /* 0x008fe4000000010b */
[----:B------:R-:W0:Y:S03]  /*0690*/  LDC.64 R10, c[0x0][0x3a8] ;  /* 0x0000ea00ff0a7b82 */ /* 0x000e260000000a00 */
[----:B------:R-:W-:Y:S04]  /*06a0*/  STG.E desc[UR6][R8.64], R5 ;  /* 0x0000000508007986 */ /* 0x000fe8000c101906 */
[----:B------:R-:W2:Y:S01]  /*06b0*/  LDG.E R13, desc[UR6][R6.64+0x4] ;  /* 0x00000406060d7981 */ /* 0x000ea2000c1e1900 */
[----:B0-----:R-:W-:-:S04]  /*06c0*/  IMAD.WIDE.U32 R2, R3, 0x4, R10 ;  /* 0x0000000403027825 */ /* 0x001fc800078e000a */
[----:B--2---:R-:W-:-:S05]  /*06d0*/  FFMA R13, -R0, R13, R15 ;  /* 0x0000000d000d7223 */ /* 0x004fca000000010f */
[----:B------:R-:W-:Y:S04]  /*06e0*/  STG.E desc[UR6][R8.64+0xc], R13 ;  /* 0x00000c0d08007986 */ /* 0x000fe8000c101906 */
[----:B------:R-:W2:Y:S02]  /*06f0*/  LDG.E R11, desc[UR6][R2.64] ;  /* 0x00000006020b7981 */ /* 0x000ea4000c1e1900 */
[----:B--2---:R-:W-:-:S05]  /*0700*/  FADD R11, -R0, R11 ;  /* 0x0000000b000b7221 */ /* 0x004fca0000000100 */
[----:B------:R-:W-:Y:S01]  /*0710*/  STG.E desc[UR6][R2.64], R11 ;  /* 0x0000000b02007986 */ /* 0x000fe2000c101906 */
[----:B------:R-:W-:Y:S05]  /*0720*/  EXIT ;  /* 0x000000000000794d */ /* 0x000fea0003800000 */
        .weak           $__internal_1_$__cuda_sm20_rcp_rn_f32_slowpath
        .type           $__internal_1_$__cuda_sm20_rcp_rn_f32_slowpath,@function
        .size           $__internal_1_$__cuda_sm20_rcp_rn_f32_slowpath,(.L_x_41 - $__internal_1_$__cuda_sm20_rcp_rn_f32_slowpath)
$__internal_1_$__cuda_sm20_rcp_rn_f32_slowpath:
[----:B------:R-:W-:Y:S01]  /*0730*/  SHF.L.U32 R2, R0, 0x1, RZ ;  /* 0x0000000100027819 */ /* 0x000fe200000006ff */
[----:B------:R-:W-:Y:S03]  /*0740*/  BSSY.RECONVERGENT B2, `(.L_x_23) ;  /* 0x0000030000027945 */ /* 0x000fe60003800200 */
[----:B------:R-:W-:-:S04]  /*0750*/  SHF.R.U32.HI R11, RZ, 0x18, R2 ;  /* 0x00000018ff0b7819 */ /* 0x000fc80000011602 */
[----:B------:R-:W-:-:S13]  /*0760*/  ISETP.NE.U32.AND P0, PT, R11, RZ, PT ;  /* 0x000000ff0b00720c */ /* 0x000fda0003f05070 */
[----:B------:R-:W-:Y:S05]  /*0770*/  @P0 BRA `(.L_x_24) ;  /* 0x0000000000280947 */ /* 0x000fea0003800000 */
[----:B------:R-:W-:-:S04]  /*0780*/  SHF.L.U32 R2, R0, 0x1, RZ ;  /* 0x0000000100027819 */ /* 0x000fc800000006ff */
[----:B------:R-:W-:-:S13]  /*0790*/  ISETP.NE.AND P0, PT, R2, RZ, PT ;  /* 0x000000ff0200720c */ /* 0x000fda0003f05270 */
[----:B------:R-:W-:Y:S01]  /*07a0*/  @P0 FFMA R9, R0, 1.84467440737095516160e+19, RZ ;  /* 0x5f80000000090823 */ /* 0x000fe200000000ff */
[----:B------:R-:W-:Y:S08]  /*07b0*/  @!P0 MUFU.RCP R7, R0 ;  /* 0x0000000000078308 */ /* 0x000ff00000001000 */
[----:B------:R-:W0:Y:S02]  /*07c0*/  @P0 MUFU.RCP R2, R9 ;  /* 0x0000000900020308 */ /* 0x000e240000001000 */
[----:B0-----:R-:W-:-:S04]  /*07d0*/  @P0 FFMA R10, R9, R2, -1 ;  /* 0xbf800000090a0423 */ /* 0x001fc80000000002 */
[----:B------:R-:W-:-:S04]  /*07e0*/  @P0 FADD.FTZ R11, -R10, -RZ ;  /* 0x800000ff0a0b0221 */ /* 0x000fc80000010100 */
[----:B------:R-:W-:-:S04]  /*07f0*/  @P0 FFMA R2, R2, R11, R2 ;  /* 0x0000000b02020223 */ /* 0x000fc80000000002 */
[----:B------:R-:W-:Y:S01]  /*0800*/  @P0 FFMA R7, R2, 1.84467440737095516160e+19, RZ ;  /* 0x5f80000002070823 */ /* 0x000fe200000000ff */
[----:B------:R-:W-:Y:S06]  /*0810*/  BRA `(.L_x_25) ;  /* 0x0000000000887947 */ /* 0x000fec0003800000 */
.L_x_24:
[----:B------:R-:W-:-:S04]  /*0820*/  IADD3 R13, PT, PT, R11, -0xfd, RZ ;  /* 0xffffff030b0d7810 */ /* 0x000fc80007ffe0ff */
[----:B------:R-:W-:-:S13]  /*0830*/  ISETP.GT.U32.AND P0, PT, R13, 0x1, PT ;  /* 0x000000010d00780c */ /* 0x000fda0003f04070 */
[----:B------:R-:W-:Y:S05]  /*0840*/  @P0 BRA `(.L_x_26) ;  /* 0x0000000000780947 */ /* 0x000fea0003800000 */
[----:B------:R-:W-:Y:S01]  /*0850*/  LOP3.LUT R2, R0, 0x7fffff, RZ, 0xc0, !PT ;  /* 0x007fffff00027812 */ /* 0x000fe200078ec0ff */
[----:B------:R-:W-:-:S03]  /*0860*/  HFMA2 R12, -RZ, RZ, 0, 1.78813934326171875e-07 ;  /* 0x00000003ff0c7431 */ /* 0x000fc600000001ff */
[----:B------:R-:W-:-:S04]  /*0870*/  LOP3.LUT R2, R2, 0x3f800000, RZ, 0xfc, !PT ;  /* 0x3f80000002027812 */ /* 0x000fc800078efcff */
[----:B------:R-:W0:Y:S01]  /*0880*/  MUFU.RCP R7, R2 ;  /* 0x0000000200077308 */ /* 0x000e220000001000 */
[----:B------:R-:W-:Y:S01]  /*0890*/  SHF.L.U32 R12, R12, R13, RZ ;  /* 0x0000000d0c0c7219 */ /* 0x000fe200000006ff */
[----:B0-----:R-:W-:-:S04]  /*08a0*/  FFMA R9, R2, R7, -1 ;  /* 0xbf80000002097423 */ /* 0x001fc80000000007 */
[----:B------:R-:W-:-:S04]  /*08b0*/  FADD.FTZ R10, -R9, -RZ ;  /* 0x800000ff090a7221 */ /* 0x000fc80000010100 */
[CCC-:B------:R-:W-:Y:S01]  /*08c0*/  FFMA.RM R9, R7.reuse, R10.reuse, R7.reuse ;  /* 0x0000000a07097223 */ /* 0x1c0fe20000004007 */
[----:B------:R-:W-:-:S04]  /*08d0*/  FFMA.RP R10, R7, R10, R7 ;  /* 0x0000000a070a7223 */ /* 0x000fc80000008007 */
[C---:B------:R-:W-:Y:S02]  /*08e0*/  LOP3.LUT R7, R9.reuse, 0x7fffff, RZ, 0xc0, !PT ;  /* 0x007fffff09077812 */ /* 0x040fe400078ec0ff */
[----:B------:R-:W-:Y:S02]  /*08f0*/  FSETP.NEU.FTZ.AND P0, PT, R9, R10, PT ;  /* 0x0000000a0900720b */ /* 0x000fe40003f1d000 */
[----:B------:R-:W-:Y:S02]  /*0900*/  LOP3.LUT R7, R7, 0x800000, RZ, 0xfc, !PT ;  /* 0x0080000007077812 */ /* 0x000fe400078efcff */
[----:B------:R-:W-:Y:S02]  /*0910*/  SEL R9, RZ, 0xffffffff, !P0 ;  /* 0xffffffffff097807 */ /* 0x000fe40004000000 */
[----:B------:R-:W-:Y:S02]  /*0920*/  LOP3.LUT R12, R12, R7, RZ, 0xc0, !PT ;  /* 0x000000070c0c7212 */ /* 0x000fe400078ec0ff */
[----:B------:R-:W-:-:S02]  /*0930*/  IADD3 R2, PT, PT, -R9, RZ, RZ ;  /* 0x000000ff09027210 */ /* 0x000fc40007ffe1ff */
[-C--:B------:R-:W-:Y:S02]  /*0940*/  SHF.R.U32.HI R12, RZ, R13.reuse, R12 ;  /* 0x0000000dff0c7219 */ /* 0x080fe4000001160c */
[----:B------:R-:W-:Y:S02]  /*0950*/  LOP3.LUT P1, RZ, R2, R13, R7, 0xf8, !PT ;  /* 0x0000000d02ff7212 */ /* 0x000fe4000782f807 */
[C---:B------:R-:W-:Y:S02]  /*0960*/  LOP3.LUT P0, RZ, R12.reuse, 0x1, RZ, 0xc0, !PT ;  /* 0x000000010cff7812 */ /* 0x040fe4000780c0ff */
[----:B------:R-:W-:-:S04]  /*0970*/  LOP3.LUT P2, RZ, R12, 0x2, RZ, 0xc0, !PT ;  /* 0x000000020cff7812 */ /* 0x000fc8000784c0ff */
[----:B------:R-:W-:Y:S02]  /*0980*/  PLOP3.LUT P0, PT, P0, P1, P2, 0xe0, 0x0 ;  /* 0x000000000000781c */ /* 0x000fe40000703c20 */
[----:B------:R-:W-:Y:S02]  /*0990*/  LOP3.LUT P1, RZ, R0, 0x7fffff, RZ, 0xc0, !PT ;  /* 0x007fffff00ff7812 */ /* 0x000fe4000782c0ff */
[----:B------:R-:W-:-:S04]  /*09a0*/  SEL R2, RZ, 0x1, !P0 ;  /* 0x00000001ff027807 */ /* 0x000fc80004000000 */
[----:B------:R-:W-:-:S04]  /*09b0*/  IADD3 R2, PT, PT, -R2, RZ, RZ ;  /* 0x000000ff02027210 */ /* 0x000fc80007ffe1ff */
[----:B------:R-:W-:Y:S02]  /*09c0*/  ISETP.GE.AND P0, PT, R2, RZ, PT ;  /* 0x000000ff0200720c */ /* 0x000fe40003f06270 */
[----:B------:R-:W-:-:S04]  /*09d0*/  IADD3 R2, PT, PT, R11, -0xfc, RZ ;  /* 0xffffff040b027810 */ /* 0x000fc80007ffe0ff */
[----:B------:R-:W-:-:S07]  /*09e0*/  SHF.R.U32.HI R7, RZ, R2, R7 ;  /* 0x00000002ff077219 */ /* 0x000fce0000011607 */
[----:B------:R-:W-:-:S04]  /*09f0*/  @!P0 IADD3 R7, PT, PT, R7, 0x1, RZ ;  /* 0x0000000107078810 */ /* 0x000fc80007ffe0ff */
[----:B------:R-:W-:-:S04]  /*0a00*/  @!P1 SHF.L.U32 R7, R7, 0x1, RZ ;  /* 0x0000000107079819 */ /* 0x000fc800000006ff */
[----:B------:R-:W-:Y:S01]  /*0a10*/  LOP3.LUT R7, R7, 0x80000000, R0, 0xf8, !PT ;  /* 0x8000000007077812 */ /* 0x000fe200078ef800 */
[----:B------:R-:W-:Y:S06]  /*0a20*/  BRA `(.L_x_25) ;  /* 0x0000000000047947 */ /* 0x000fec0003800000 */
.L_x_26:
[----:B------:R0:W1:Y:S02]  /*0a30*/  MUFU.RCP R7, R0 ;  /* 0x0000000000077308 */ /* 0x0000640000001000 */
.L_x_25:
[----:B------:R-:W-:Y:S05]  /*0a40*/  BSYNC.RECONVERGENT B2 ;  /* 0x0000000000027941 */ /* 0x000fea0003800200 */
.L_x_23:
[----:B------:R-:W-:Y:S01]  /*0a50*/  HFMA2 R9, -RZ, RZ, 0, 0 ;  /* 0x00000000ff097431 */ /* 0x000fe200000001ff */
[----:B-1----:R-:W-:-:S03]  /*0a60*/  MOV R2, R7 ;  /* 0x0000000700027202 */ /* 0x002fc60000000f00 */
[----:B0-----:R-:W-:Y:S05]  /*0a70*/  RET.REL.NODEC R8 `(_Z8backwardPfS_S_S_S_S_S_S_) ;  /* 0xfffffff408607950 */ /* 0x001fea0003c3ffff */
.L_x_27:
        /* <DEDUP_REMOVED lines=16> */
.L_x_41:


//--------------------- .text._Z7forwardPfS_S_S_S_S_S_ --------------------------
	.section	.text._Z7forwardPfS_S_S_S_S_S_,"ax",@progbits
	.align	128
        .global         _Z7forwardPfS_S_S_S_S_S_
        .type           _Z7forwardPfS_S_S_S_S_S_,@function
        .size           _Z7forwardPfS_S_S_S_S_S_,(.L_x_42 - _Z7forwardPfS_S_S_S_S_S_)
        .other          _Z7forwardPfS_S_S_S_S_S_,@"STO_CUDA_ENTRY STV_DEFAULT"
_Z7forwardPfS_S_S_S_S_S_:
.text._Z7forwardPfS_S_S_S_S_S_:
[----:B------:R-:W-:Y:S01]  /*0000*/  LDC R1, c[0x0][0x37c] ;  /* 0x0000df00ff017b82 */ /* 0x000fe20000000800 */
[----:B------:R-:W0:Y:S01]  /*0010*/  S2R R3, SR_TID.X ;  /* 0x0000000000037919 */ /* 0x000e220000002100 */
[----:B------:R-:W1:Y:S01]  /*0020*/  LDCU.64 UR4, c[0x0][0x358] ;  /* 0x00006b00ff0477ac */ /* 0x000e620008000a00 */
[----:B------:R-:W-:Y:S01]  /*0030*/  BSSY.RECONVERGENT B0, `(.L_x_28) ;  /* 0x0000029000007945 */ /* 0x000fe20003800200 */
[----:B0-----:R-:W-:-:S13]  /*0040*/  ISETP.GT.U32.AND P0, PT, R3, 0x2, PT ;  /* 0x000000020300780c */ /* 0x001fda0003f04070 */
[----:B-1----:R-:W-:Y:S05]  /*0050*/  @P0 BRA `(.L_x_29) ;  /* 0x0000000000980947 */ /* 0x002fea0003800000 */
[----:B------:R-:W0:Y:S08]  /*0060*/  LDC.64 R4, c[0x0][0x390] ;  /* 0x0000e400ff047b82 */ /* 0x000e300000000a00 */
[----:B------:R-:W1:Y:S08]  /*0070*/  LDC.64 R8, c[0x0][0x388] ;  /* 0x0000e200ff087b82 */ /* 0x000e700000000a00 */
[----:B------:R-:W2:Y:S01]  /*0080*/  LDC.64 R6, c[0x0][0x380] ;  /* 0x0000e000ff067b82 */ /* 0x000ea20000000a00 */
[----:B0-----:R-:W-:-:S06]  /*0090*/  IMAD.WIDE.U32 R4, R3, 0x4, R4 ;  /* 0x0000000403047825 */ /* 0x001fcc00078e0004 */
[----:B------:R-:W3:Y:S01]  /*00a0*/  LDG.E R4, desc[UR4][R4.64] ;  /* 0x0000000404047981 */ /* 0x000ee2000c1e1900 */
[----:B-1----:R-:W-:-:S05]  /*00b0*/  IMAD.WIDE.U32 R8, R3, 0x4, R8 ;  /* 0x0000000403087825 */ /* 0x002fca00078e0008 */
[----:B------:R-:W3:Y:S04]  /*00c0*/  LDG.E R0, desc[UR4][R8.64] ;  /* 0x0000000408007981 */ /* 0x000ee8000c1e1900 */
[----:B--2---:R-:W3:Y:S04]  /*00d0*/  LDG.E R11, desc[UR4][R6.64] ;  /* 0x00000004060b7981 */ /* 0x004ee8000c1e1900 */
[----:B------:R-:W2:Y:S04]  /*00e0*/  LDG.E R13, desc[UR4][R6.64+0x4] ;  /* 0x00000404060d7981 */ /* 0x000ea8000c1e1900 */
[----:B------:R-:W2:Y:S01]  /*00f0*/  LDG.E R2, desc[UR4][R8.64+0xc] ;  /* 0x00000c0408027981 */ /* 0x000ea2000c1e1900 */
[----:B------:R-:W-:Y:S01]  /*0100*/  BSSY.RECONVERGENT B1, `(.L_x_30) ;  /* 0x0000018000017945 */ /* 0x000fe20003800200 */
[----:B---3--:R-:W-:Y:S01]  /*0110*/  FFMA R0, R11, R0, R4 ;  /* 0x000000000b007223 */ /* 0x008fe20000000004 */
[----:B------:R-:W-:-:S03]  /*0120*/  HFMA2 R11, -RZ, RZ, 0.96630859375, -0.0022525787353515625 ;  /* 0x3bbb989dff0b7431 */ /* 0x000fc600000001ff */
[----:B--2---:R-:W-:Y:S01]  /*0130*/  FFMA R0, R13, R2, R0 ;  /* 0x000000020d007223 */ /* 0x004fe20000000000 */
[----:B------:R-:W-:-:S03]  /*0140*/  IMAD.MOV.U32 R13, RZ, RZ, 0x437c0000 ;  /* 0x437c0000ff0d7424 */ /* 0x000fc600078e00ff */
[----:B------:R-:W-:-:S04]  /*0150*/  FFMA.SAT R2, R0, -R11, 0.5 ;  /* 0x3f00000000027423 */ /* 0x000fc8000000280b */
[----:B------:R-:W-:-:S04]  /*0160*/  FFMA.RM R2, R2, R13, 12582913 ;  /* 0x4b40000102027423 */ /* 0x000fc8000000400d */
[----:B------:R-:W-:-:S04]  /*0170*/  FADD R11, R2, -12583039 ;  /* 0xcb40007f020b7421 */ /* 0x000fc80000000000 */
[----:B------:R-:W-:-:S04]  /*0180*/  FFMA R11, R0, -1.4426950216293334961, -R11 ;  /* 0xbfb8aa3b000b7823 */ /* 0x000fc8000000080b */
[----:B------:R-:W-:-:S06]  /*0190*/  FFMA R11, R0, -1.925963033500011079e-08, R11 ;  /* 0xb2a57060000b7823 */ /* 0x000fcc000000000b */
[----:B------:R-:W0:Y:S01]  /*01a0*/  MUFU.EX2 R11, R11 ;  /* 0x0000000b000b7308 */ /* 0x000e220000000800 */
[----:B------:R-:W-:-:S05]  /*01b0*/  SHF.L.U32 R2, R2, 0x17, RZ ;  /* 0x0000001702027819 */ /* 0x000fca00000006ff */
[----:B0-----:R-:W-:-:S04]  /*01c0*/  FFMA R2, R2, R11, 1 ;  /* 0x3f80000002027423 */ /* 0x001fc8000000000b */
[----:B------:R-:W-:-:S05]  /*01d0*/  VIADD R0, R2, 0x1800000 ;  /* 0x0180000002007836 */ /* 0x000fca0000000000 */
[----:B------:R-:W-:-:S04]  /*01e0*/  LOP3.LUT R0, R0, 0x7f800000, RZ, 0xc0, !PT ;  /* 0x7f80000000007812 */ /* 0x000fc800078ec0ff */
[----:B------:R-:W-:-:S13]  /*01f0*/  ISETP.GT.U32.AND P0, PT, R0, 0x1ffffff, PT ;  /* 0x01ffffff0000780c */ /* 0x000fda0003f04070 */
[----:B------:R-:W-:Y:S05]  /*0200*/  @P0 BRA `(.L_x_31) ;  /* 0x00000000000c0947 */ /* 0x000fea0003800000 */
[----:B------:R-:W-:-:S07]  /*0210*/  MOV R4, 0x230 ;  /* 0x0000023000047802 */ /* 0x000fce0000000f00 */
[----:B------:R-:W-:Y:S05]  /*0220*/  CALL.REL.NOINC `($__internal_2_$__cuda_sm20_rcp_rn_f32_slowpath) ;  /* 0x0000000000cc7944 */ /* 0x000fea0003c00000 */
[----:B------:R-:W-:Y:S05]  /*0230*/  BRA `(.L_x_32) ;  /* 0x0000000000107947 */ /* 0x000fea0003800000 */
.L_x_31:
[----:B------:R-:W0:Y:S02]  /*0240*/  MUFU.RCP R7, R2 ;  /* 0x0000000200077308 */ /* 0x000e240000001000 */
[----:B0-----:R-:W-:-:S04]  /*0250*/  FFMA R0, R2, R7, -1 ;  /* 0xbf80000002007423 */ /* 0x001fc80000000007 */
[----:B------:R-:W-:-:S04]  /*0260*/  FADD.FTZ R0, -R0, -RZ ;  /* 0x800000ff00007221 */ /* 0x000fc80000010100 */
[----:B------:R-:W-:-:S07]  /*0270*/  FFMA R7, R7, R0, R7 ;  /* 0x0000000007077223 */ /* 0x000fce0000000007 */
.L_x_32:
[----:B------:R-:W-:Y:S05]  /*0280*/  BSYNC.RECONVERGENT B1 ;  /* 0x0000000000017941 */ /* 0x000fea0003800200 */
.L_x_30:
[----:B------:R-:W0:Y:S02]  /*0290*/  LDC.64 R4, c[0x0][0x3a8] ;  /* 0x0000ea00ff047b82 */ /* 0x000e240000000a00 */
[----:B0-----:R-:W-:-:S05]  /*02a0*/  IMAD.WIDE.U32 R4, R3, 0x4, R4 ;  /* 0x0000000403047825 */ /* 0x001fca00078e0004 */
[----:B------:R0:W-:Y:S02]  /*02b0*/  STG.E desc[UR4][R4.64], R7 ;  /* 0x0000000704007986 */ /* 0x0001e4000c101904 */
.L_x_29:
[----:B------:R-:W-:Y:S05]  /*02c0*/  BSYNC.RECONVERGENT B0 ;  /* 0x0000000000007941 */ /* 0x000fea0003800200 */
.L_x_28:
[----:B------:R-:W-:Y:S01]  /*02d0*/  BAR.SYNC.DEFER_BLOCKING 0x0 ;  /* 0x0000000000007b1d */ /* 0x000fe20000010000 */
[----:B------:R-:W-:-:S13]  /*02e0*/  ISETP.NE.AND P0, PT, R3, RZ, PT ;  /* 0x000000ff0300720c */ /* 0x000fda0003f05270 */
[----:B------:R-:W-:Y:S05]  /*02f0*/  @P0 EXIT ;  /* 0x000000000000094d */ /* 0x000fea0003800000 */
[----:B------:R-:W1:Y:S08]  /*0300*/  LDC.64 R2, c[0x0][0x3a0] ;  /* 0x0000e800ff027b82 */ /* 0x000e700000000a00 */
[----:B0-----:R-:W0:Y:S08]  /*0310*/  LDC.64 R4, c[0x0][0x3a8] ;  /* 0x0000ea00ff047b82 */ /* 0x001e300000000a00 */
[----:B------:R-:W2:Y:S01]  /*0320*/  LDC.64 R6, c[0x0][0x398] ;  /* 0x0000e600ff067b82 */ /* 0x000ea20000000a00 */
[----:B-1----:R1:W3:Y:S04]  /*0330*/  LDG.E R2, desc[UR4][R2.64] ;  /* 0x0000000402027981 */ /* 0x0022e8000c1e1900 */
[----:B0-----:R-:W3:Y:S04]  /*0340*/  LDG.E R9, desc[UR4][R4.64] ;  /* 0x0000000404097981 */ /* 0x001ee8000c1e1900 */
[----:B------:R-:W4:Y:S04]  /*0350*/  LDG.E R11, desc[UR4][R4.64+0x4] ;  /* 0x00000404040b7981 */ /* 0x000f28000c1e1900 */
[----:B--2---:R-:W3:Y:S04]  /*0360*/  LDG.E R0, desc[UR4][R6.64] ;  /* 0x0000000406007981 */ /* 0x004ee8000c1e1900 */
[----:B------:R-:W4:Y:S04]  /*0370*/  LDG.E R8, desc[UR4][R6.64+0x4] ;  /* 0x0000040406087981 */ /* 0x000f28000c1e1900 */
[----:B------:R-:W2:Y:S04]  /*0380*/  LDG.E R13, desc[UR4][R4.64+0x8] ;  /* 0x00000804040d7981 */ /* 0x000ea8000c1e1900 */
[----:B------:R-:W2:Y:S01]  /*0390*/  LDG.E R10, desc[UR4][R6.64+0x8] ;  /* 0x00000804060a7981 */ /* 0x000ea2000c1e1900 */
[----:B-1----:R-:W-:-:S02]  /*03a0*/  IMAD.MOV.U32 R3, RZ, RZ, 0x437c0000 ;  /* 0x437c0000ff037424 */ /* 0x002fc400078e00ff */
[----:B---3--:R-:W-:Y:S01]  /*03b0*/  FFMA R0, R9, R0, R2 ;  /* 0x0000000009007223 */ /* 0x008fe20000000002 */
[----:B------:R-:W-:-:S03]  /*03c0*/  HFMA2 R9, -RZ, RZ, 0.96630859375, -0.0022525787353515625 ;  /* 0x3bbb989dff097431 */ /* 0x000fc600000001ff */
[----:B----4-:R-:W-:-:S04]  /*03d0*/  FFMA R0, R11, R8, R0 ;  /* 0x000000080b007223 */ /* 0x010fc80000000000 */
[----:B--2---:R-:W-:-:S04]  /*03e0*/  FFMA R0, R13, R10, R0 ;  /* 0x0000000a0d007223 */ /* 0x004fc80000000000 */
[----:B------:R-:W-:-:S04]  /*03f0*/  FFMA.SAT R2, R0, -R9, 0.5 ;  /* 0x3f00000000027423 */ /* 0x000fc80000002809 */
[----:B------:R-:W-:-:S04]  /*0400*/  FFMA.RM R2, R2, R3, 12582913 ;  /* 0x4b40000102027423 */ /* 0x000fc80000004003 */
[----:B------:R-:W-:-:S04]  /*0410*/  FADD R3, R2, -12583039 ;  /* 0xcb40007f02037421 */ /* 0x000fc80000000000 */
[----:B------:R-:W-:-:S04]  /*0420*/  FFMA R3, R0, -1.4426950216293334961, -R3 ;  /* 0xbfb8aa3b00037823 */ /* 0x000fc80000000803 */
[----:B------:R-:W-:-:S06]  /*0430*/  FFMA R3, R0, -1.925963033500011079e-08, R3 ;  /* 0xb2a5706000037823 */ /* 0x000fcc0000000003 */
[----:B------:R-:W0:Y:S01]  /*0440*/  MUFU.EX2 R3, R3 ;  /* 0x0000000300037308 */ /* 0x000e220000000800 */
[----:B------:R-:W-:-:S05]  /*0450*/  SHF.L.U32 R2, R2, 0x17, RZ ;  /* 0x0000001702027819 */ /* 0x000fca00000006ff */
[----:B0-----:R-:W-:-:S05]  /*0460*/  FFMA R2, R2, R3, 1 ;  /* 0x3f80000002027423 */ /* 0x001fca0000000003 */
[----:B------:R-:W-:-:S04]  /*0470*/  IADD3 R0, PT, PT, R2, 0x1800000, RZ ;  /* 0x0180000002007810 */ /* 0x000fc80007ffe0ff */
[----:B------:R-:W-:-:S04]  /*0480*/  LOP3.LUT R0, R0, 0x7f800000, RZ, 0xc0, !PT ;  /* 0x7f80000000007812 */ /* 0x000fc800078ec0ff */
[----:B------:R-:W-:-:S13]  /*0490*/  ISETP.GT.U32.AND P0, PT, R0, 0x1ffffff, PT ;  /* 0x01ffffff0000780c */ /* 0x000fda0003f04070 */
[----:B------:R-:W-:Y:S05]  /*04a0*/  @P0 BRA `(.L_x_33) ;  /* 0x0000000000100947 */ /* 0x000fea0003800000 */
[----:B------:R-:W-:-:S07]  /*04b0*/  MOV R4, 0x4d0 ;  /* 0x000004d000047802 */ /* 0x000fce0000000f00 */
[----:B------:R-:W-:Y:S05]  /*04c0*/  CALL.REL.NOINC `($__internal_2_$__cuda_sm20_rcp_rn_f32_slowpath) ;  /* 0x0000000000247944 */ /* 0x000fea0003c00000 */
[----:B------:R-:W-:Y:S01]  /*04d0*/  IMAD.MOV.U32 R5, RZ, RZ, R7 ;  /* 0x000000ffff057224 */ /* 0x000fe200078e0007 */
[----:B------:R-:W-:Y:S06]  /*04e0*/  BRA `(.L_x_34) ;  /* 0x0000000000107947 */ /* 0x000fec0003800000 */
.L_x_33:
[----:B------:R-:W0:Y:S02]  /*04f0*/  MUFU.RCP R5, R2 ;  /* 0x0000000200057308 */ /* 0x000e240000001000 */
[----:B0-----:R-:W-:-:S04]  /*0500*/  FFMA R0, R2, R5, -1 ;  /* 0xbf80000002007423 */ /* 0x001fc80000000005 */
[----:B------:R-:W-:-:S04]  /*0510*/  FADD.FTZ R0, -R0, -RZ ;  /* 0x800000ff00007221 */ /* 0x000fc80000010100 */
[----:B------:R-:W-:-:S07]  /*0520*/  FFMA R5, R5, R0, R5 ;  /* 0x0000000005057223 */ /* 0x000fce0000000005 */
.L_x_34:
[----:B------:R-:W0:Y:S02]  /*0530*/  LDC.64 R2, c[0x0][0x3b0] ;  /* 0x0000ec00ff027b82 */ /* 0x000e240000000a00 */
[----:B0-----:R-:W-:Y:S01]  /*0540*/  STG.E desc[UR4][R2.64], R5 ;  /* 0x0000000502007986 */ /* 0x001fe2000c101904 */
[----:B------:R-:W-:Y:S05]  /*0550*/  EXIT ;  /* 0x000000000000794d */ /* 0x000fea0003800000 */
        .weak           $__internal_2_$__cuda_sm20_rcp_rn_f32_slowpath
        .type           $__internal_2_$__cuda_sm20_rcp_rn_f32_slowpath,@function
        .size           $__internal_2_$__cuda_sm20_rcp_rn_f32_slowpath,(.L_x_42 - $__internal_2_$__cuda_sm20_rcp_rn_f32_slowpath)
$__internal_2_$__cuda_sm20_rcp_rn_f32_slowpath:
        /* <DEDUP_REMOVED lines=15> */
.L_x_36:
[----:B------:R-:W-:-:S05]  /*0650*/  VIADD R11, R9, 0xffffff03 ;  /* 0xffffff03090b7836 */ /* 0x000fca0000000000 */
        /* <DEDUP_REMOVED lines=23> */
[----:B------:R-:W-:-:S05]  /*07d0*/  SEL R0, RZ, 0x1, !P0 ;  /* 0x00000001ff007807 */ /* 0x000fca0004000000 */
[----:B------:R-:W-:-:S05]  /*07e0*/  IMAD.MOV R0, RZ, RZ, -R0 ;  /* 0x000000ffff007224 */ /* 0x000fca00078e0a00 */
[----:B------:R-:W-:Y:S02]  /*07f0*/  ISETP.GE.AND P0, PT, R0, RZ, PT ;  /* 0x000000ff0000720c */ /* 0x000fe40003f06270 */
[----:B------:R-:W-:-:S04]  /*0800*/  IADD3 R0, PT, PT, R9, -0xfc, RZ ;  /* 0xffffff0409007810 */ /* 0x000fc80007ffe0ff */
[----:B------:R-:W-:-:S07]  /*0810*/  SHF.R.U32.HI R5, RZ, R0, R5 ;  /* 0x00000000ff057219 */ /* 0x000fce0000011605 */
[----:B------:R-:W-:-:S05]  /*0820*/  @!P0 IADD3 R5, PT, PT, R5, 0x1, RZ ;  /* 0x0000000105058810 */ /* 0x000fca0007ffe0ff */
[----:B------:R-:W-:-:S05]  /*0830*/  @!P1 IMAD.SHL.U32 R5, R5, 0x2, RZ ;  /* 0x0000000205059824 */ /* 0x000fca00078e00ff */
[----:B------:R-:W-:Y:S01]  /*0840*/  LOP3.LUT R5, R5, 0x80000000, R2, 0xf8, !PT ;  /* 0x8000000005057812 */ /* 0x000fe200078ef802 */
[----:B------:R-:W-:Y:S06]  /*0850*/  BRA `(.L_x_37) ;  /* 0x0000000000047947 */ /* 0x000fec0003800000 */
.L_x_38:
[----:B------:R0:W1:Y:S02]  /*0860*/  MUFU.RCP R5, R2 ;  /* 0x0000000200057308 */ /* 0x0000640000001000 */
.L_x_37:
[----:B------:R-:W-:Y:S05]  /*0870*/  BSYNC.RECONVERGENT B2 ;  /* 0x0000000000027941 */ /* 0x000fea0003800200 */
.L_x_35:
[----:B-1----:R-:W-:Y:S01]  /*0880*/  MOV R7, R5 ;  /* 0x0000000500077202 */ /* 0x002fe20000000f00 */
[----:B------:R-:W-:-:S04]  /*0890*/  HFMA2 R5, -RZ, RZ, 0, 0 ;  /* 0x00000000ff057431 */ /* 0x000fc800000001ff */
[----:B0-----:R-:W-:Y:S05]  /*08a0*/  RET.REL.NODEC R4 `(_Z7forwardPfS_S_S_S_S_S_) ;  /* 0xfffffff404d47950 */ /* 0x001fea0003c3ffff */
.L_x_39:
        /* <DEDUP_REMOVED lines=13> */
.L_x_42:


//--------------------- .nv.global.init           --------------------------
	.section	.nv.global.init,"aw",@progbits
	.align	4
.nv.global.init:
	.type		__cudart_i2opi_f,@object
	.size		__cudart_i2opi_f,(.L_0 - __cudart_i2opi_f)
__cudart_i2opi_f:
        /*0000*/ 	.byte	0x41, 0x90, 0x43, 0x3c, 0x99, 0x95, 0x62, 0xdb, 0xc0, 0xdd, 0x34, 0xf5, 0xd1, 0x57, 0x27, 0xfc
        /*0010*/ 	.byte	0x29, 0x15, 0x44, 0x4e, 0x6e, 0x83, 0xf9, 0xa2
.L_0:


//--------------------- .nv.shared.reserved.0     --------------------------
	.section	.nv.shared.reserved.0,"aw",@nobits
	.weak		__nv_reservedSMEM_offset_0_alias
	.size		__nv_reservedSMEM_offset_0_alias, 0, 64
	.other		__nv_reservedSMEM_offset_0_alias,@"STO_CUDA_RESERVED_SHARED STV_DEFAULT"
__nv_reservedSMEM_offset_0_alias:
	.zero		0
	.zero		64


//--------------------- .nv.shared._Z8backwardPfS_S_S_S_S_S_S_ --------------------------
	.section	.nv.shared._Z8backwardPfS_S_S_S_S_S_S_,"aw",@nobits
	.sectionflags	@""
	.align	4
.nv.shared._Z8backwardPfS_S_S_S_S_S_S_:
	.zero		1036


//--------------------- .nv.constant0._Z21intensive_computationPfii --------------------------
	.section	.nv.constant0._Z21intensive_computationPfii,"a",@progbits
	.sectionflags	@""
	.align	4
.nv.constant0._Z21intensive_computationPfii:
	.zero		912


//--------------------- .nv.constant0._Z8backwardPfS_S_S_S_S_S_S_ --------------------------
	.section	.nv.constant0._Z8backwardPfS_S_S_S_S_S_S_,"a",@progbits
	.sectionflags	@""
	.align	4
.nv.constant0._Z8backwardPfS_S_S_S_S_S_S_:
	.zero		960


//--------------------- .nv.constant0._Z7forwardPfS_S_S_S_S_S_ --------------------------
	.section	.nv.constant0._Z7forwardPfS_S_S_S_S_S_,"a",@progbits
	.sectionflags	@""
	.align	4
.nv.constant0._Z7forwardPfS_S_S_S_S_S_:
	.zero		952


//--------------------- SYMBOLS --------------------------

	.type		.nv.reservedSmem.offset0,@object
	.size		.nv.reservedSmem.offset0,0x4
	.type		.nv.reservedSmem.cap,@object
	.size		.nv.reservedSmem.cap,0x4
